	.target	sm_90a

	.elftype	@"ET_EXEC"


//--------------------- .note.nv.tkinfo           --------------------------
	.section	.note.nv.tkinfo,"",@"SHT_NOTE"
	.sectionflags	@"SHF_NOTE_NV_TKINFO"
	.tkinfo
        /*0018*/ 	.word	0x00000002
        /*0030*/ 	.string	""
        /*0030*/ 	.string	"ptxas"
        /*0030*/ 	.string	"Cuda compilation tools, release 13.0, V13.0.88"
        /*0030*/ 	.string	"Build cuda_13.0.r13.0/compiler.36424714_0"
        /*0030*/ 	.string	"-v  -suppress-debug-info  -lineinfo  -arch sm_90a "



//--------------------- .note.nv.cuinfo           --------------------------
	.section	.note.nv.cuinfo,"",@"SHT_NOTE"
	.sectionflags	@"SHF_NOTE_NV_CUINFO"
        /*0018*/ 	.short	0x0002
        /*001a*/ 	.short	0x005a
        /*001c*/ 	.short	0x0082
	.zero		2


//--------------------- .nv.info                  --------------------------
	.section	.nv.info,"",@"SHT_CUDA_INFO"
	.align	4


	//----- nvinfo : EIATTR_REGCOUNT
	.align		4
        /*0000*/ 	.byte	0x04, 0x2f
        /*0002*/ 	.short	(.L_1 - .L_0)
	.align		4
.L_0:
        /*0004*/ 	.word	index@(gluon_wgmma)
        /*0008*/ 	.word	0x0000005a


	//----- nvinfo : EIATTR_FRAME_SIZE
	.align		4
.L_1:
        /*000c*/ 	.byte	0x04, 0x11
        /*000e*/ 	.short	(.L_3 - .L_2)
	.align		4
.L_2:
        /*0010*/ 	.word	index@(gluon_wgmma)
        /*0014*/ 	.word	0x00000000


	//----- nvinfo : EIATTR_MIN_STACK_SIZE
	.align		4
.L_3:
        /*0018*/ 	.byte	0x04, 0x12
        /*001a*/ 	.short	(.L_5 - .L_4)
	.align		4
.L_4:
        /*001c*/ 	.word	index@(gluon_wgmma)
        /*0020*/ 	.word	0x00000000
.L_5:


//--------------------- .nv.compat                --------------------------
	.section	.nv.compat,"",@"SHT_CUDA_COMPAT_INFO"
	.align	4
        /*0000*/ 	.byte	0x02, 0x09, 0x01, 0x00, 0x02, 0x02, 0x04, 0x00, 0x02, 0x05, 0x05, 0x00, 0x03, 0x07, 0x01, 0x01
        /*0010*/ 	.byte	0x02, 0x03, 0x03, 0x00, 0x02, 0x06, 0x01, 0x00, 0x04, 0x0b, 0x08, 0x00, 0x00, 0x00, 0x00, 0x00
        /*0020*/ 	.byte	0x00, 0x00, 0x00, 0x00


//--------------------- .nv.info.gluon_wgmma      --------------------------
	.section	.nv.info.gluon_wgmma,"",@"SHT_CUDA_INFO"
	.sectionflags	@""
	.align	4


	//----- nvinfo : EIATTR_CUDA_API_VERSION
	.align		4
        /*0000*/ 	.byte	0x04, 0x37
        /*0002*/ 	.short	(.L_7 - .L_6)
.L_6:
        /*0004*/ 	.word	0x00000082


	//----- nvinfo : EIATTR_KPARAM_INFO
	.align		4
.L_7:
        /*0008*/ 	.byte	0x04, 0x17
        /*000a*/ 	.short	(.L_9 - .L_8)
.L_8:
        /*000c*/ 	.word	0x00000000
        /*0010*/ 	.short	0x000a
        /*0012*/ 	.short	0x0048
        /*0014*/ 	.byte	0x00, 0xf4, 0x21, 0x00


	//----- nvinfo : EIATTR_KPARAM_INFO
	.align		4
.L_9:
        /*0018*/ 	.byte	0x04, 0x17
        /*001a*/ 	.short	(.L_11 - .L_10)
.L_10:
        /*001c*/ 	.word	0x00000000
        /*0020*/ 	.short	0x0009
        /*0022*/ 	.short	0x0040
        /*0024*/ 	.byte	0x00, 0xf4, 0x21, 0x00


	//----- nvinfo : EIATTR_KPARAM_INFO
	.align		4
.L_11:
        /*0028*/ 	.byte	0x04, 0x17
        /*002a*/ 	.short	(.L_13 - .L_12)
.L_12:
        /*002c*/ 	.word	0x00000000
        /*0030*/ 	.short	0x0008
        /*0032*/ 	.short	0x0038
        /*0034*/ 	.byte	0x00, 0xf0, 0x21, 0x00


	//----- nvinfo : EIATTR_KPARAM_INFO
	.align		4
.L_13:
        /*0038*/ 	.byte	0x04, 0x17
        /*003a*/ 	.short	(.L_15 - .L_14)
.L_14:
        /*003c*/ 	.word	0x00000000
        /*0040*/ 	.short	0x0007
        /*0042*/ 	.short	0x0030
        /*0044*/ 	.byte	0x00, 0xf0, 0x21, 0x00


	//----- nvinfo : EIATTR_KPARAM_INFO
	.align		4
.L_15:
        /*0048*/ 	.byte	0x04, 0x17
        /*004a*/ 	.short	(.L_17 - .L_16)
.L_16:
        /*004c*/ 	.word	0x00000000
        /*0050*/ 	.short	0x0006
        /*0052*/ 	.short	0x0028
        /*0054*/ 	.byte	0x00, 0xf0, 0x21, 0x00


	//----- nvinfo : EIATTR_KPARAM_INFO
	.align		4
.L_17:
        /*0058*/ 	.byte	0x04, 0x17
        /*005a*/ 	.short	(.L_19 - .L_18)
.L_18:
        /*005c*/ 	.word	0x00000000
        /*0060*/ 	.short	0x0005
        /*0062*/ 	.short	0x0020
        /*0064*/ 	.byte	0x00, 0xf0, 0x11, 0x00


	//----- nvinfo : EIATTR_KPARAM_INFO
	.align		4
.L_19:
        /*0068*/ 	.byte	0x04, 0x17
        /*006a*/ 	.short	(.L_21 - .L_20)
.L_20:
        /*006c*/ 	.word	0x00000000
        /*0070*/ 	.short	0x0004
        /*0072*/ 	.short	0x001c
        /*0074*/ 	.byte	0x00, 0xf0, 0x11, 0x00


	//----- nvinfo : EIATTR_KPARAM_INFO
	.align		4
.L_21:
        /*0078*/ 	.byte	0x04, 0x17
        /*007a*/ 	.short	(.L_23 - .L_22)
.L_22:
        /*007c*/ 	.word	0x00000000
        /*0080*/ 	.short	0x0003
        /*0082*/ 	.short	0x0018
        /*0084*/ 	.byte	0x00, 0xf0, 0x11, 0x00


	//----- nvinfo : EIATTR_KPARAM_INFO
	.align		4
.L_23:
        /*0088*/ 	.byte	0x04, 0x17
        /*008a*/ 	.short	(.L_25 - .L_24)
.L_24:
        /*008c*/ 	.word	0x00000000
        /*0090*/ 	.short	0x0002
        /*0092*/ 	.short	0x0010
        /*0094*/ 	.byte	0x00, 0xf4, 0x21, 0x00


	//----- nvinfo : EIATTR_KPARAM_INFO
	.align		4
.L_25:
        /*0098*/ 	.byte	0x04, 0x17
        /*009a*/ 	.short	(.L_27 - .L_26)
.L_26:
        /*009c*/ 	.word	0x00000000
        /*00a0*/ 	.short	0x0001
        /*00a2*/ 	.short	0x0008
        /*00a4*/ 	.byte	0x00, 0xf4, 0x21, 0x00


	//----- nvinfo : EIATTR_KPARAM_INFO
	.align		4
.L_27:
        /*00a8*/ 	.byte	0x04, 0x17
        /*00aa*/ 	.short	(.L_29 - .L_28)
.L_28:
        /*00ac*/ 	.word	0x00000000
        /*00b0*/ 	.short	0x0000
        /*00b2*/ 	.short	0x0000
        /*00b4*/ 	.byte	0x00, 0xf4, 0x21, 0x00


	//----- nvinfo : EIATTR_SPARSE_MMA_MASK
	.align		4
.L_29:
        /*00b8*/ 	.byte	0x03, 0x50
        /*00ba*/ 	.short	0x0000


	//----- nvinfo : EIATTR_MAXREG_COUNT
	.align		4
        /*00bc*/ 	.byte	0x03, 0x1b
        /*00be*/ 	.short	0x00ff


	//----- nvinfo : EIATTR_NUM_BARRIERS
	.align		4
        /*00c0*/ 	.byte	0x02, 0x4c
        /*00c2*/ 	.byte	0x01
	.zero		1


	//----- nvinfo : EIATTR_MERCURY_ISA_VERSION
	.align		4
        /*00c4*/ 	.byte	0x03, 0x5f
        /*00c6*/ 	.short	0x0101


	//----- nvinfo : EIATTR_INT_WARP_WIDE_INSTR_OFFSETS
	.align		4
        /*00c8*/ 	.byte	0x04, 0x31
        /*00ca*/ 	.short	(.L_31 - .L_30)


	//   ....[0]....
.L_30:
        /*00cc*/ 	.word	0x00001320


	//   ....[1]....
        /*00d0*/ 	.word	0x00001340


	//   ....[2]....
        /*00d4*/ 	.word	0x000013f0


	//   ....[3]....
        /*00d8*/ 	.word	0x000018d0


	//   ....[4]....
        /*00dc*/ 	.word	0x000018e0


	//   ....[5]....
        /*00e0*/ 	.word	0x00001980


	//   ....[6]....
        /*00e4*/ 	.word	0x00001990


	//   ....[7]....
        /*00e8*/ 	.word	0x00001ef0


	//   ....[8]....
        /*00ec*/ 	.word	0x00001f10


	//----- nvinfo : EIATTR_COOP_GROUP_MASK_REGIDS
	.align		4
.L_31:
        /*00f0*/ 	.byte	0x04, 0x29
        /*00f2*/ 	.short	(.L_33 - .L_32)


	//   ....[0]....
.L_32:
        /*00f4*/ 	.word	0xffffffff


	//   ....[1]....
        /*00f8*/ 	.word	0xffffffff


	//   ....[2]....
        /*00fc*/ 	.word	0xffffffff


	//----- nvinfo : EIATTR_COOP_GROUP_INSTR_OFFSETS
	.align		4
.L_33:
        /*0100*/ 	.byte	0x04, 0x28
        /*0102*/ 	.short	(.L_35 - .L_34)


	//   ....[0]....
.L_34:
        /*0104*/ 	.word	0x00000150


	//   ....[1]....
        /*0108*/ 	.word	0x00000700


	//   ....[2]....
        /*010c*/ 	.word	0x00000cf0


	//----- nvinfo : EIATTR_MBARRIER_INSTR_OFFSETS
	.align		4
.L_35:
        /*0110*/ 	.byte	0x04, 0x39
        /*0112*/ 	.short	(.L_37 - .L_36)


	//   ....[0]....
.L_36:
        /*0114*/ 	.word	0x00001490
        /*0118*/ 	.word	0x000000ff
        /*011c*/ 	.word	0x00018000
        /*0120*/ 	.short	0x0100
        /*0122*/ 	.byte	0x10
	.zero		1


	//   ....[1]....
        /*0124*/ 	.word	0x000015d0
        /*0128*/ 	.word	0x000000ff
        /*012c*/ 	.word	0x00018008
        /*0130*/ 	.short	0x0100
        /*0132*/ 	.byte	0x10
	.zero		1


	//   ....[2]....
        /*0134*/ 	.word	0x00001a40
        /*0138*/ 	.word	0x000000ff
        /*013c*/ 	.word	0x00018000
        /*0140*/ 	.short	0x010a
        /*0142*/ 	.byte	0x1d
	.zero		1


	//   ....[3]....
        /*0144*/ 	.word	0x00001e50
        /*0148*/ 	.word	0x000000ff
        /*014c*/ 	.word	0x00018000
        /*0150*/ 	.short	0x0108
        /*0152*/ 	.byte	0x10
	.zero		1


	//   ....[4]....
        /*0154*/ 	.word	0x00001fb0
        /*0158*/ 	.word	0x000000ff
        /*015c*/ 	.word	0x00018008
        /*0160*/ 	.short	0x0108
        /*0162*/ 	.byte	0x10
	.zero		1


	//   ....[5]....
        /*0164*/ 	.word	0x000021e0
        /*0168*/ 	.word	0x000000ff
        /*016c*/ 	.word	0x00018000
        /*0170*/ 	.short	0x010a
        /*0172*/ 	.byte	0x1d
	.zero		1


	//----- nvinfo : EIATTR_NUM_MBARRIERS
	.align		4
.L_37:
        /*0174*/ 	.byte	0x03, 0x38
        /*0176*/ 	.short	0x0002


	//----- nvinfo : EIATTR_EXIT_INSTR_OFFSETS
	.align		4
        /*0178*/ 	.byte	0x04, 0x1c
        /*017a*/ 	.short	(.L_39 - .L_38)


	//   ....[0]....
.L_38:
        /*017c*/ 	.word	0x000021d0


	//----- nvinfo : EIATTR_REQNTID
	.align		4
.L_39:
        /*0180*/ 	.byte	0x04, 0x10
        /*0182*/ 	.short	(.L_41 - .L_40)
.L_40:
        /*0184*/ 	.word	0x00000080
        /*0188*/ 	.word	0x00000001
        /*018c*/ 	.word	0x00000001


	//----- nvinfo : EIATTR_CRS_STACK_SIZE
	.align		4
.L_41:
        /*0190*/ 	.byte	0x04, 0x1e
        /*0192*/ 	.short	(.L_43 - .L_42)
.L_42:
        /*0194*/ 	.word	0x00000000


	//----- nvinfo : EIATTR_CBANK_PARAM_SIZE
	.align		4
.L_43:
        /*0198*/ 	.byte	0x03, 0x19
        /*019a*/ 	.short	0x0050


	//----- nvinfo : EIATTR_PARAM_CBANK
	.align		4
        /*019c*/ 	.byte	0x04, 0x0a
        /*019e*/ 	.short	(.L_45 - .L_44)
	.align		4
.L_44:
        /*01a0*/ 	.word	index@(.nv.constant0.gluon_wgmma)
        /*01a4*/ 	.short	0x0210
        /*01a6*/ 	.short	0x0050


	//----- nvinfo : EIATTR_SW_WAR
	.align		4
.L_45:
        /*01a8*/ 	.byte	0x04, 0x36
        /*01aa*/ 	.short	(.L_47 - .L_46)
.L_46:
        /*01ac*/ 	.word	0x00000008
.L_47:


//--------------------- .nv.callgraph             --------------------------
	.section	.nv.callgraph,"",@"SHT_CUDA_CALLGRAPH"
	.align	4
	.sectionentsize	8
	.align		4
        /*0000*/ 	.word	0x00000000
	.align		4
        /*0004*/ 	.word	0xffffffff
	.align		4
        /*0008*/ 	.word	0x00000000
	.align		4
        /*000c*/ 	.word	0xfffffffe
	.align		4
        /*0010*/ 	.word	0x00000000
	.align		4
        /*0014*/ 	.word	0xfffffffd
	.align		4
        /*0018*/ 	.word	0x00000000
	.align		4
        /*001c*/ 	.word	0xfffffffc


//--------------------- .text.gluon_wgmma         --------------------------
	.section	.text.gluon_wgmma,"ax",@progbits
	.align	128
        .global         gluon_wgmma
        .type           gluon_wgmma,@function
        .size           gluon_wgmma,(.L_x_52 - gluon_wgmma)
        .other          gluon_wgmma,@"STO_CUDA_ENTRY STV_DEFAULT"
gluon_wgmma:
.text.gluon_wgmma:
[----:B------:R-:W-:Y:S01]  /*0000*/  LDC R1, c[0x0][0x28] ;  /* 0x00000a00ff017b82 */ /* 0x000fe20000000800 */
[----:B------:R-:W1:Y:S07]  /*0010*/  S2R R0, SR_TID.X ;  /* 0x0000000000007919 */ /* 0x000e6e0000002100 */
[----:B------:R-:W2:Y:S01]  /*0020*/  S2UR UR4, SR_CgaCtaId ;  /* 0x00000000000479c3 */ /* 0x000ea20000008800 */
[----:B------:R-:W-:Y:S01]  /*0030*/  UMOV UR16, 0x400 ;  /* 0x0000040000107882 */ /* 0x000fe20000000000 */
[----:B------:R-:W-:Y:S01]  /*0040*/  ULDC UR6, c[0x0][0xc] ;  /* 0x0000030000067ab9 */ /* 0x000fe20000000800 */
[----:B------:R-:W-:Y:S01]  /*0050*/  ULDC.64 UR22, c[0x0][0x250] ;  /* 0x0000940000167ab9 */ /* 0x000fe20000000a00 */
[----:B------:R-:W-:Y:S04]  /*0060*/  BSSY B0, `(.L_x_0) ;  /* 0x000001f000007945 */ /* 0x000fe80003800000 */
[----:B------:R-:W3:Y:S08]  /*0070*/  LDC R3, c[0x0][0x228] ;  /* 0x00008a00ff037b82 */ /* 0x000ef00000000800 */
[----:B------:R-:W4:Y:S08]  /*0080*/  LDC R12, c[0x0][0x230] ;  /* 0x00008c00ff0c7b82 */ /* 0x000f300000000800 */
[----:B------:R-:W-:Y:S01]  /*0090*/  S2UR UR32, SR_CTAID.Y ;  /* 0x00000000002079c3 */ /* 0x000fe20000002600 */
[----:B--2---:R-:W-:-:S03]  /*00a0*/  ULEA UR16, UR4, UR16, 0x18 ;  /* 0x0000001004107291 */ /* 0x004fc6000f8ec03f */
[----:B------:R-:W-:Y:S01]  /*00b0*/  ULDC UR4, c[0x0][0x10] ;  /* 0x0000040000047ab9 */ /* 0x000fe20000000800 */
[----:B-1----:R-:W-:-:S03]  /*00c0*/  LOP3.LUT R2, R0, 0x7f, RZ, 0xc0, !PT ;  /* 0x0000007f00027812 */ /* 0x002fc600078ec0ff */
[----:B------:R-:W1:Y:S01]  /*00d0*/  S2UR UR5, SR_CTAID.Z ;  /* 0x00000000000579c3 */ /* 0x000e620000002700 */
[----:B---3--:R-:W-:Y:S01]  /*00e0*/  VIADD R3, R3, 0xffffffff ;  /* 0xffffffff03037836 */ /* 0x008fe20000000000 */
[C---:B------:R-:W-:Y:S02]  /*00f0*/  ISETP.GE.U32.AND P0, PT, R2.reuse, 0x20, PT ;  /* 0x000000200200780c */ /* 0x040fe40003f06070 */
[C---:B------:R-:W-:Y:S02]  /*0100*/  ISETP.NE.U32.AND P2, PT, R2.reuse, RZ, PT ;  /* 0x000000ff0200720c */ /* 0x040fe40003f45070 */
[----:B------:R-:W-:Y:S02]  /*0110*/  LEA R13, R2, UR16, 0x2 ;  /* 0x00000010020d7c11 */ /* 0x000fe4000f8e10ff */
[----:B------:R-:W2:Y:S01]  /*0120*/  S2UR UR33, SR_CTAID.X ;  /* 0x00000000002179c3 */ /* 0x000ea20000002500 */
[----:B----4-:R-:W-:-:S06]  /*0130*/  VIADD R8, R12, 0xffffffff ;  /* 0xffffffff0c087836 */ /* 0x010fcc0000000000 */
[----:B------:R3:W-:Y:S01]  /*0140*/  @!P0 STS [R13], RZ ;  /* 0x000000ff0d008388 */ /* 0x0007e20000000800 */
[----:B------:R-:W-:-:S03]  /*0150*/  NOP ;  /* 0x0000000000007918 */ /* 0x000fc60000000000 */
[----:B------:R3:W-:Y:S01]  /*0160*/  @!P2 STS [UR16+0x24], R3 ;  /* 0x00002403ff00a988 */ /* 0x0007e20008000810 */
[----:B-1----:R-:W-:-:S03]  /*0170*/  UIMAD UR4, UR5, UR4, UR32 ;  /* 0x00000004050472a4 */ /* 0x002fc6000f8e0220 */
[----:B------:R3:W-:Y:S01]  /*0180*/  @!P2 STS [UR16+0x20], R8 ;  /* 0x00002008ff00a988 */ /* 0x0007e20008000810 */
[----:B--2---:R-:W-:-:S04]  /*0190*/  UIMAD UR4, UR4, UR6, UR33 ;  /* 0x00000006040472a4 */ /* 0x004fc8000f8e0221 */
[----:B------:R-:W-:-:S03]  /*01a0*/  UIMAD UR5, UR4, 0x180, URZ ;  /* 0x00000180040578a4 */ /* 0x000fc6000f8e023f */
[----:B------:R-:W-:Y:S01]  /*01b0*/  UMOV UR4, URZ ;  /* 0x0000003f00047c82 */ /* 0x000fe20008000000 */
[----:B------:R-:W-:-:S04]  /*01c0*/  UIADD3 UR18, UP0, UR5, UR22, URZ ;  /* 0x0000001605127290 */ /* 0x000fc8000ff1e03f */
[----:B------:R-:W-:Y:S01]  /*01d0*/  ULEA.HI.X.SX32 UR19, UR5, UR23, 0x1, UP0 ;  /* 0x0000001705137291 */ /* 0x000fe200080f0e3f */
[----:B---3--:R-:W-:Y:S11]  /*01e0*/  @P2 BRA `(.L_x_1) ;  /* 0x0000000000182947 */ /* 0x008ff60003800000 */
[----:B------:R-:W1:Y:S01]  /*01f0*/  LDS R4, [UR16+0x8] ;  /* 0x00000810ff047984 */ /* 0x000e620008000800 */
[----:B------:R-:W2:Y:S01]  /*0200*/  LDC.64 R6, c[0x0][0x210] ;  /* 0x00008400ff067b82 */ /* 0x000ea20000000a00 */
[----:B------:R-:W-:Y:S02]  /*0210*/  IMAD.MOV.U32 R5, RZ, RZ, 0x70 ;  /* 0x00000070ff057424 */ /* 0x000fe400078e00ff */
[----:B--2---:R2:W-:Y:S03]  /*0220*/  STS.64 [UR16], R6 ;  /* 0x00000006ff007988 */ /* 0x0045e60008000a10 */
[----:B-1----:R-:W-:-:S05]  /*0230*/  LOP3.LUT R4, R4, 0x10, R5, 0xd8, !PT ;  /* 0x0000001004047812 */ /* 0x002fca00078ed805 */
[----:B------:R2:W-:Y:S02]  /*0240*/  STS [UR16+0x8], R4 ;  /* 0x00000804ff007988 */ /* 0x0005e40008000810 */
.L_x_1:
[----:B------:R-:W-:Y:S05]  /*0250*/  BSYNC B0 ;  /* 0x0000000000007941 */ /* 0x000fea0003800000 */
.L_x_0:
[----:B------:R-:W-:Y:S04]  /*0260*/  BSSY B0, `(.L_x_2) ;  /* 0x000000a000007945 */ /* 0x000fe80003800000 */
[----:B------:R-:W-:Y:S05]  /*0270*/  @P2 BRA `(.L_x_3) ;  /* 0x0000000000202947 */ /* 0x000fea0003800000 */
[----:B--2---:R-:W1:Y:S01]  /*0280*/  LDS R4, [UR16+0x34] ;  /* 0x00003410ff047984 */ /* 0x004e620008000800 */
[----:B------:R-:W-:Y:S02]  /*0290*/  IMAD.MOV.U32 R5, RZ, RZ, 0x3f000000 ;  /* 0x3f000000ff057424 */ /* 0x000fe400078e00ff */
[----:B------:R-:W-:Y:S01]  /*02a0*/  @!P2 IMAD.MOV.U32 R6, RZ, RZ, 0x3f ;  /* 0x0000003fff06a424 */ /* 0x000fe200078e00ff */
[----:B------:R-:W2:Y:S02]  /*02b0*/  @!P2 LDS R7, [UR16+0x38] ;  /* 0x00003810ff07a984 */ /* 0x000ea40008000800 */
[----:B-1----:R-:W-:Y:S02]  /*02c0*/  LOP3.LUT R4, R4, 0xff000000, R5, 0xb8, !PT ;  /* 0xff00000004047812 */ /* 0x002fe400078eb805 */
[----:B--2---:R-:W-:-:S03]  /*02d0*/  @!P2 LOP3.LUT R5, R7, 0xff, R6, 0xb8, !PT ;  /* 0x000000ff0705a812 */ /* 0x004fc600078eb806 */
[----:B------:R1:W-:Y:S04]  /*02e0*/  STS [UR16+0x34], R4 ;  /* 0x00003404ff007988 */ /* 0x0003e80008000810 */
[----:B------:R1:W-:Y:S02]  /*02f0*/  @!P2 STS [UR16+0x38], R5 ;  /* 0x00003805ff00a988 */ /* 0x0003e40008000810 */
.L_x_3:
[----:B------:R-:W-:Y:S05]  /*0300*/  BSYNC B0 ;  /* 0x0000000000007941 */ /* 0x000fea0003800000 */
.L_x_2:
[----:B------:R-:W-:Y:S04]  /*0310*/  BSSY B0, `(.L_x_4) ;  /* 0x000000e000007945 */ /* 0x000fe80003800000 */
[----:B------:R-:W-:Y:S05]  /*0320*/  @P2 BRA `(.L_x_5) ;  /* 0x0000000000302947 */ /* 0x000fea0003800000 */
[----:B-1----:R-:W1:Y:S01]  /*0330*/  LDS R5, [UR16+0x34] ;  /* 0x00003410ff057984 */ /* 0x002e620008000800 */
[----:B--2---:R-:W2:Y:S03]  /*0340*/  LDC.64 R6, c[0x0][0x238] ;  /* 0x00008e00ff067b82 */ /* 0x004ea60000000a00 */
[----:B------:R-:W3:Y:S01]  /*0350*/  LDS R4, [UR16+0x1c] ;  /* 0x00001c10ff047984 */ /* 0x000ee20008000800 */
[C---:B--2---:R-:W-:Y:S01]  /*0360*/  SHF.L.U64.HI R7, R6.reuse, 0x1, R7 ;  /* 0x0000000106077819 */ /* 0x044fe20000010207 */
[----:B------:R-:W-:-:S03]  /*0370*/  IMAD.SHL.U32 R6, R6, 0x2, RZ ;  /* 0x0000000206067824 */ /* 0x000fc600078e00ff */
[--C-:B------:R-:W-:Y:S02]  /*0380*/  SHF.R.U32.HI R9, RZ, 0x4, R7.reuse ;  /* 0x00000004ff097819 */ /* 0x100fe40000011607 */
[----:B------:R-:W-:-:S05]  /*0390*/  SHF.R.U64 R6, R6, 0x4, R7 ;  /* 0x0000000406067819 */ /* 0x000fca0000001207 */
[----:B------:R4:W-:Y:S01]  /*03a0*/  STS [UR16+0xc], R6 ;  /* 0x00000c06ff007988 */ /* 0x0009e20008000810 */
[----:B-1----:R-:W-:Y:S02]  /*03b0*/  LOP3.LUT R5, R5, 0x7, RZ, 0xb8, !PT ;  /* 0x0000000705057812 */ /* 0x002fe400078eb8ff */
[----:B---3--:R-:W-:-:S03]  /*03c0*/  LOP3.LUT R4, R4, 0xf, R9, 0xb8, !PT ;  /* 0x0000000f04047812 */ /* 0x008fc600078eb809 */
[----:B------:R4:W-:Y:S04]  /*03d0*/  STS [UR16+0x34], R5 ;  /* 0x00003405ff007988 */ /* 0x0009e80008000810 */
[----:B------:R4:W-:Y:S02]  /*03e0*/  STS [UR16+0x1c], R4 ;  /* 0x00001c04ff007988 */ /* 0x0009e40008000810 */
.L_x_5:
[----:B------:R-:W-:Y:S05]  /*03f0*/  BSYNC B0 ;  /* 0x0000000000007941 */ /* 0x000fea0003800000 */
.L_x_4:
[----:B------:R-:W-:Y:S04]  /*0400*/  BSSY B1, `(.L_x_6) ;  /* 0x000001a000017945 */ /* 0x000fe80003800000 */
[----:B------:R-:W-:Y:S04]  /*0410*/  BSSY B0, `(.L_x_7) ;  /* 0x0000015000007945 */ /* 0x000fe80003800000 */
[----:B------:R-:W-:Y:S05]  /*0420*/  @P2 BRA `(.L_x_8) ;  /* 0x0000000000202947 */ /* 0x000fea0003800000 */
[----:B-12-4-:R-:W1:Y:S02]  /*0430*/  LDS R4, [UR16+0x34] ;  /* 0x00003410ff047984 */ /* 0x016e640008000800 */
[----:B-1----:R-:W-:-:S05]  /*0440*/  LOP3.LUT R4, R4, 0x38, RZ, 0xb8, !PT ;  /* 0x0000003804047812 */ /* 0x002fca00078eb8ff */
[----:B------:R1:W-:Y:S01]  /*0450*/  STS [UR16+0x34], R4 ;  /* 0x00003404ff007988 */ /* 0x0003e20008000810 */
[----:B------:R-:W-:Y:S05]  /*0460*/  @P2 BRA `(.L_x_9) ;  /* 0x0000000000202947 */ /* 0x000fea0003800000 */
[----:B-1----:R-:W1:Y:S01]  /*0470*/  LDS R4, [UR16+0x8] ;  /* 0x00000810ff047984 */ /* 0x002e620008000800 */
[----:B------:R-:W-:-:S05]  /*0480*/  IMAD.MOV.U32 R5, RZ, RZ, 0x780 ;  /* 0x00000780ff057424 */ /* 0x000fca00078e00ff */
[----:B-1----:R-:W-:-:S05]  /*0490*/  LOP3.LUT R4, R4, 0x500, R5, 0xd8, !PT ;  /* 0x0000050004047812 */ /* 0x002fca00078ed805 */
[----:B------:R3:W-:Y:S02]  /*04a0*/  STS [UR16+0x8], R4 ;  /* 0x00000804ff007988 */ /* 0x0007e40008000810 */
.L_x_8:
[----:B------:R-:W-:Y:S05]  /*04b0*/  @P2 BRA `(.L_x_10) ;  /* 0x0000000000282947 */ /* 0x000fea0003800000 */
[----:B-1234-:R-:W1:Y:S02]  /*04c0*/  LDS R4, [UR16+0x8] ;  /* 0x00000810ff047984 */ /* 0x01ee640008000800 */
[----:B-1----:R-:W-:-:S05]  /*04d0*/  LOP3.LUT R4, R4, 0x1800, RZ, 0xb8, !PT ;  /* 0x0000180004047812 */ /* 0x002fca00078eb8ff */
[----:B------:R2:W-:Y:S02]  /*04e0*/  STS [UR16+0x8], R4 ;  /* 0x00000804ff007988 */ /* 0x0005e40008000810 */
.L_x_9:
[----:B------:R-:W-:Y:S05]  /*04f0*/  @P2 BREAK B0 ;  /* 0x0000000000002942 */ /* 0x000fea0003800000 */
[----:B------:R-:W-:Y:S05]  /*0500*/  @P2 BRA `(.L_x_11) ;  /* 0x0000000000242947 */ /* 0x000fea0003800000 */
[----:B------:R-:W3:Y:S01]  /*0510*/  LDS R5, [UR16+0x8] ;  /* 0x00000810ff057984 */ /* 0x000ee20008000800 */
[----:B-12---:R-:W-:-:S05]  /*0520*/  IMAD.MOV.U32 R4, RZ, RZ, 0x6000 ;  /* 0x00006000ff047424 */ /* 0x006fca00078e00ff */
[----:B---3--:R-:W-:-:S04]  /*0530*/  LOP3.LUT R4, R5, 0x6000, R4, 0xd8, !PT ;  /* 0x0000600005047812 */ /* 0x008fc800078ed804 */
[----:B------:R-:W-:-:S05]  /*0540*/  LOP3.LUT R4, R4, 0x400000, RZ, 0xb8, !PT ;  /* 0x0040000004047812 */ /* 0x000fca00078eb8ff */
[----:B------:R5:W-:Y:S02]  /*0550*/  STS [UR16+0x8], R4 ;  /* 0x00000804ff007988 */ /* 0x000be40008000810 */
.L_x_10:
[----:B------:R-:W-:Y:S05]  /*0560*/  BSYNC B0 ;  /* 0x0000000000007941 */ /* 0x000fea0003800000 */
.L_x_7:
[----:B-12345:R-:W1:Y:S02]  /*0570*/  @!P2 LDS R4, [UR16+0x8] ;  /* 0x00000810ff04a984 */ /* 0x03ee640008000800 */
[----:B-1----:R-:W-:-:S05]  /*0580*/  @!P2 LOP3.LUT R4, R4, 0x8000, RZ, 0xb8, !PT ;  /* 0x000080000404a812 */ /* 0x002fca00078eb8ff */
[----:B------:R3:W-:Y:S02]  /*0590*/  @!P2 STS [UR16+0x8], R4 ;  /* 0x00000804ff00a988 */ /* 0x0007e40008000810 */
.L_x_11:
[----:B------:R-:W-:Y:S05]  /*05a0*/  BSYNC B1 ;  /* 0x0000000000017941 */ /* 0x000fea0003800000 */
.L_x_6:
[----:B------:R-:W-:Y:S05]  /*05b0*/  WARPSYNC.ALL ;  /* 0x0000000000007948 */ /* 0x000fea0003800000 */
[----:B------:R-:W-:Y:S05]  /*05c0*/  @P0 BRA `(.L_x_12) ;  /* 0x0000000000280947 */ /* 0x000fea0003800000 */
[----:B-123--:R-:W1:Y:S01]  /*05d0*/  S2R R4, SR_LANEID ;  /* 0x0000000000047919 */ /* 0x00ee620000000000 */
[----:B------:R-:W-:Y:S05]  /*05e0*/  WARPSYNC.ALL ;  /* 0x0000000000007948 */ /* 0x000fea0003800000 */
[----:B-1----:R-:W-:-:S05]  /*05f0*/  IMAD.SHL.U32 R6, R4, 0x4, RZ ;  /* 0x0000000404067824 */ /* 0x002fca00078e00ff */
[----:B------:R-:W1:Y:S01]  /*0600*/  LDS R7, [R6+UR16] ;  /* 0x0000001006077984 */ /* 0x000e620008000800 */
[----:B------:R-:W-:-:S05]  /*0610*/  IADD3 R4, P1, R6, UR18, RZ ;  /* 0x0000001206047c10 */ /* 0x000fca000ff3e0ff */
[----:B------:R-:W-:-:S05]  /*0620*/  IMAD.X R5, RZ, RZ, UR19, P1 ;  /* 0x00000013ff057e24 */ /* 0x000fca00088e06ff */
[----:B-1----:R4:W5:Y:S01]  /*0630*/  ATOMG.E.EXCH.STRONG.GPU PT, RZ, [R4], R7 ;  /* 0x0000000704ff73a8 */ /* 0x00296200041ee100 */
[----:B------:R-:W-:-:S04]  /*0640*/  DEPBAR {5,4,3,2,1,0} ;  /* 0x0000003f0000791a */ /* 0x000fc80000000000 */
[----:B------:R4:W-:Y:S01]  /*0650*/  UTMACCTL.IV [UR18] ;  /* 0x00000000120079b9 */ /* 0x0009e20008000000 */
[----:B------:R-:W-:Y:S01]  /*0660*/  NOP ;  /* 0x0000000000007918 */ /* 0x000fe20000000000 */
.L_x_12:
[----:B------:R-:W-:Y:S05]  /*0670*/  @P0 BRA `(.L_x_13) ;  /* 0x00000000000c0947 */ /* 0x000fea0003800000 */
[----:B------:R0:W-:Y:S01]  /*0680*/  UTMACMDFLUSH ;  /* 0x00000000000079b7 */ /* 0x0001e20000000000 */
[----:B------:R-:W-:Y:S05]  /*0690*/  @P0 BRA `(.L_x_13) ;  /* 0x0000000000040947 */ /* 0x000fea0003800000 */
[----:B------:R-:W-:-:S04]  /*06a0*/  DEPBAR.LE SB0, 0x0 ;  /* 0x000080000000791a */ /* 0x000fc80000000000 */
.L_x_13:
[----:B------:R-:W-:Y:S05]  /*06b0*/  WARPSYNC.ALL ;  /* 0x0000000000007948 */ /* 0x000fea0003800000 */
[----:B-----5:R-:W-:Y:S06]  /*06c0*/  BAR.SYNC.DEFER_BLOCKING 0x0 ;  /* 0x0000000000007b1d */ /* 0x020fec0000010000 */
[----:B------:R-:W-:Y:S02]  /*06d0*/  BSSY B1, `(.L_x_14) ;  /* 0x000000b000017945 */ /* 0x000fe40003800000 */
[----:B------:R-:W-:Y:S06]  /*06e0*/  BAR.SYNC.DEFER_BLOCKING 0x0 ;  /* 0x0000000000007b1d */ /* 0x000fec0000010000 */
[----:B------:R5:W-:Y:S01]  /*06f0*/  @!P0 STS [R13], RZ ;  /* 0x000000ff0d008388 */ /* 0x000be20000000800 */
[----:B------:R-:W-:Y:S01]  /*0700*/  NOP ;  /* 0x0000000000007918 */ /* 0x000fe20000000000 */
[----:B------:R-:W-:Y:S05]  /*0710*/  @P2 BRA `(.L_x_15) ;  /* 0x0000000000182947 */ /* 0x000fea0003800000 */
[----:B-1234-:R-:W1:Y:S01]  /*0720*/  LDS R4, [UR16+0x8] ;  /* 0x00000810ff047984 */ /* 0x01ee620008000800 */
[----:B------:R-:W2:Y:S01]  /*0730*/  LDC.64 R6, c[0x0][0x218] ;  /* 0x00008600ff067b82 */ /* 0x000ea20000000a00 */
[----:B------:R-:W-:Y:S02]  /*0740*/  IMAD.MOV.U32 R5, RZ, RZ, 0x70 ;  /* 0x00000070ff057424 */ /* 0x000fe400078e00ff */
[----:B--2---:R2:W-:Y:S03]  /*0750*/  STS.64 [UR16], R6 ;  /* 0x00000006ff007988 */ /* 0x0045e60008000a10 */
[----:B-1----:R-:W-:-:S05]  /*0760*/  LOP3.LUT R4, R4, 0x10, R5, 0xd8, !PT ;  /* 0x0000001004047812 */ /* 0x002fca00078ed805 */
[----:B------:R2:W-:Y:S02]  /*0770*/  STS [UR16+0x8], R4 ;  /* 0x00000804ff007988 */ /* 0x0005e40008000810 */
.L_x_15:
[----:B----4-:R-:W-:Y:S05]  /*0780*/  BSYNC B1 ;  /* 0x0000000000017941 */ /* 0x010fea0003800000 */
.L_x_14:
[----:B------:R-:W-:Y:S04]  /*0790*/  BSSY B2, `(.L_x_16) ;  /* 0x000000f000027945 */ /* 0x000fe80003800000 */
[----:B------:R-:W-:Y:S04]  /*07a0*/  BSSY B1, `(.L_x_17) ;  /* 0x000000c000017945 */ /* 0x000fe80003800000 */
[----:B------:R-:W-:Y:S05]  /*07b0*/  @P2 BRA `(.L_x_18) ;  /* 0x0000000000282947 */ /* 0x000fea0003800000 */
[----:B-123--:R-:W1:Y:S01]  /*07c0*/  LDS R4, [UR16+0x34] ;  /* 0x00003410ff047984 */ /* 0x00ee620008000800 */
[----:B------:R-:W-:Y:S01]  /*07d0*/  IMAD.MOV.U32 R5, RZ, RZ, 0x3f000000 ;  /* 0x3f000000ff057424 */ /* 0x000fe200078e00ff */
[----:B------:R-:W-:Y:S05]  /*07e0*/  @P2 BREAK B1 ;  /* 0x0000000000012942 */ /* 0x000fea0003800000 */
[----:B-1----:R-:W-:-:S05]  /*07f0*/  LOP3.LUT R4, R4, 0xff000000, R5, 0xb8, !PT ;  /* 0xff00000004047812 */ /* 0x002fca00078eb805 */
[----:B------:R1:W-:Y:S01]  /*0800*/  STS [UR16+0x34], R4 ;  /* 0x00003404ff007988 */ /* 0x0003e20008000810 */
[----:B------:R-:W-:Y:S05]  /*0810*/  @P2 BRA `(.L_x_19) ;  /* 0x0000000000182947 */ /* 0x000fea0003800000 */
[----:B------:R-:W2:Y:S01]  /*0820*/  LDS R5, [UR16+0x38] ;  /* 0x00003810ff057984 */ /* 0x000ea20008000800 */
[----:B-1----:R-:W-:-:S05]  /*0830*/  IMAD.MOV.U32 R4, RZ, RZ, 0x7f ;  /* 0x0000007fff047424 */ /* 0x002fca00078e00ff */
[----:B--2---:R-:W-:-:S05]  /*0840*/  LOP3.LUT R4, R5, 0xff, R4, 0xb8, !PT ;  /* 0x000000ff05047812 */ /* 0x004fca00078eb804 */
[----:B------:R4:W-:Y:S02]  /*0850*/  STS [UR16+0x38], R4 ;  /* 0x00003804ff007988 */ /* 0x0009e40008000810 */
.L_x_18:
[----:B------:R-:W-:Y:S05]  /*0860*/  BSYNC B1 ;  /* 0x0000000000017941 */ /* 0x000fea0003800000 */
.L_x_17:
[----:B------:R1:W-:Y:S02]  /*0870*/  @!P2 STS [UR16+0x20], R8 ;  /* 0x00002008ff00a988 */ /* 0x0003e40008000810 */
.L_x_19:
[----:B------:R-:W-:Y:S05]  /*0880*/  BSYNC B2 ;  /* 0x0000000000027941 */ /* 0x000fea0003800000 */
.L_x_16:
[----:B------:R-:W-:Y:S05]  /*0890*/  WARPSYNC.ALL ;  /* 0x0000000000007948 */ /* 0x000fea0003800000 */
[----:B--2---:R-:W2:Y:S01]  /*08a0*/  LDC R6, c[0x0][0x22c] ;  /* 0x00008b00ff067b82 */ /* 0x004ea20000000800 */
[----:B------:R-:W-:Y:S01]  /*08b0*/  BSSY B2, `(.L_x_20) ;  /* 0x0000010000027945 */ /* 0x000fe20003800000 */
[----:B--2---:R-:W-:-:S05]  /*08c0*/  VIADD R6, R6, 0xffffffff ;  /* 0xffffffff06067836 */ /* 0x004fca0000000000 */
[----:B------:R2:W-:Y:S01]  /*08d0*/  @!P2 STS [UR16+0x24], R6 ;  /* 0x00002406ff00a988 */ /* 0x0005e20008000810 */
[----:B------:R-:W-:Y:S05]  /*08e0*/  @P2 BRA `(.L_x_21) ;  /* 0x0000000000302947 */ /* 0x000fea0003800000 */
[----:B------:R-:W2:Y:S01]  /*08f0*/  LDS R5, [UR16+0x34] ;  /* 0x00003410ff057984 */ /* 0x000ea20008000800 */
[----:B------:R-:W2:Y:S03]  /*0900*/  LDC.64 R10, c[0x0][0x240] ;  /* 0x00009000ff0a7b82 */ /* 0x000ea60000000a00 */
[----:B-1-34-:R-:W1:Y:S01]  /*0910*/  LDS R4, [UR16+0x1c] ;  /* 0x00001c10ff047984 */ /* 0x01ae620008000800 */
[C---:B--2---:R-:W-:Y:S01]  /*0920*/  SHF.L.U64.HI R8, R10.reuse, 0x1, R11 ;  /* 0x000000010a087819 */ /* 0x044fe2000001020b */
[----:B------:R-:W-:-:S03]  /*0930*/  IMAD.SHL.U32 R7, R10, 0x2, RZ ;  /* 0x000000020a077824 */ /* 0x000fc600078e00ff */
[--C-:B------:R-:W-:Y:S02]  /*0940*/  SHF.R.U32.HI R9, RZ, 0x4, R8.reuse ;  /* 0x00000004ff097819 */ /* 0x100fe40000011608 */
[----:B------:R-:W-:-:S05]  /*0950*/  SHF.R.U64 R7, R7, 0x4, R8 ;  /* 0x0000000407077819 */ /* 0x000fca0000001208 */
[----:B------:R2:W-:Y:S01]  /*0960*/  STS [UR16+0xc], R7 ;  /* 0x00000c07ff007988 */ /* 0x0005e20008000810 */
[----:B------:R-:W-:Y:S02]  /*0970*/  LOP3.LUT R5, R5, 0x7, RZ, 0xb8, !PT ;  /* 0x0000000705057812 */ /* 0x000fe400078eb8ff */
[----:B-1----:R-:W-:-:S03]  /*0980*/  LOP3.LUT R4, R4, 0xf, R9, 0xb8, !PT ;  /* 0x0000000f04047812 */ /* 0x002fc600078eb809 */
[----:B------:R2:W-:Y:S04]  /*0990*/  STS [UR16+0x34], R5 ;  /* 0x00003405ff007988 */ /* 0x0005e80008000810 */
[----:B------:R2:W-:Y:S02]  /*09a0*/  STS [UR16+0x1c], R4 ;  /* 0x00001c04ff007988 */ /* 0x0005e40008000810 */
.L_x_21:
[----:B------:R-:W-:Y:S05]  /*09b0*/  BSYNC B2 ;  /* 0x0000000000027941 */ /* 0x000fea0003800000 */
.L_x_20:
[----:B------:R-:W-:Y:S04]  /*09c0*/  BSSY B3, `(.L_x_22) ;  /* 0x000001a000037945 */ /* 0x000fe80003800000 */
[----:B------:R-:W-:Y:S04]  /*09d0*/  BSSY B2, `(.L_x_23) ;  /* 0x0000015000027945 */ /* 0x000fe80003800000 */
[----:B------:R-:W-:Y:S05]  /*09e0*/  @P2 BRA `(.L_x_24) ;  /* 0x0000000000202947 */ /* 0x000fea0003800000 */
[----:B-1234-:R-:W1:Y:S02]  /*09f0*/  LDS R4, [UR16+0x34] ;  /* 0x00003410ff047984 */ /* 0x01ee640008000800 */
[----:B-1----:R-:W-:-:S05]  /*0a00*/  LOP3.LUT R4, R4, 0x38, RZ, 0xb8, !PT ;  /* 0x0000003804047812 */ /* 0x002fca00078eb8ff */
[----:B------:R1:W-:Y:S01]  /*0a10*/  STS [UR16+0x34], R4 ;  /* 0x00003404ff007988 */ /* 0x0003e20008000810 */
[----:B------:R-:W-:Y:S05]  /*0a20*/  @P2 BRA `(.L_x_25) ;  /* 0x0000000000202947 */ /* 0x000fea0003800000 */
[----:B-1----:R-:W1:Y:S01]  /*0a30*/  LDS R4, [UR16+0x8] ;  /* 0x00000810ff047984 */ /* 0x002e620008000800 */
[----:B------:R-:W-:-:S05]  /*0a40*/  IMAD.MOV.U32 R5, RZ, RZ, 0x780 ;  /* 0x00000780ff057424 */ /* 0x000fca00078e00ff */
[----:B-1----:R-:W-:-:S05]  /*0a50*/  LOP3.LUT R4, R4, 0x500, R5, 0xd8, !PT ;  /* 0x0000050004047812 */ /* 0x002fca00078ed805 */
[----:B------:R1:W-:Y:S02]  /*0a60*/  STS [UR16+0x8], R4 ;  /* 0x00000804ff007988 */ /* 0x0003e40008000810 */
.L_x_24:
[----:B------:R-:W-:Y:S05]  /*0a70*/  @P2 BRA `(.L_x_26) ;  /* 0x0000000000282947 */ /* 0x000fea0003800000 */
[----:B-1234-:R-:W1:Y:S02]  /*0a80*/  LDS R4, [UR16+0x8] ;  /* 0x00000810ff047984 */ /* 0x01ee640008000800 */
[----:B-1----:R-:W-:-:S05]  /*0a90*/  LOP3.LUT R4, R4, 0x1800, RZ, 0xb8, !PT ;  /* 0x0000180004047812 */ /* 0x002fca00078eb8ff */
[----:B------:R2:W-:Y:S02]  /*0aa0*/  STS [UR16+0x8], R4 ;  /* 0x00000804ff007988 */ /* 0x0005e40008000810 */
.L_x_25:
[----:B------:R-:W-:Y:S05]  /*0ab0*/  @P2 BREAK B2 ;  /* 0x0000000000022942 */ /* 0x000fea0003800000 */
[----:B------:R-:W-:Y:S05]  /*0ac0*/  @P2 BRA `(.L_x_27) ;  /* 0x0000000000242947 */ /* 0x000fea0003800000 */
[----:B-12---:R-:W1:Y:S01]  /*0ad0*/  LDS R4, [UR16+0x8] ;  /* 0x00000810ff047984 */ /* 0x006e620008000800 */
[----:B------:R-:W-:-:S05]  /*0ae0*/  IMAD.MOV.U32 R5, RZ, RZ, 0x6000 ;  /* 0x00006000ff057424 */ /* 0x000fca00078e00ff */
[----:B-1----:R-:W-:-:S04]  /*0af0*/  LOP3.LUT R4, R4, 0x6000, R5, 0xd8, !PT ;  /* 0x0000600004047812 */ /* 0x002fc800078ed805 */
[----:B------:R-:W-:-:S05]  /*0b00*/  LOP3.LUT R4, R4, 0x400000, RZ, 0xb8, !PT ;  /* 0x0040000004047812 */ /* 0x000fca00078eb8ff */
[----:B------:R1:W-:Y:S02]  /*0b10*/  STS [UR16+0x8], R4 ;  /* 0x00000804ff007988 */ /* 0x0003e40008000810 */
.L_x_26:
[----:B------:R-:W-:Y:S05]  /*0b20*/  BSYNC B2 ;  /* 0x0000000000027941 */ /* 0x000fea0003800000 */
.L_x_23:
[----:B-1234-:R-:W1:Y:S02]  /*0b30*/  @!P2 LDS R4, [UR16+0x8] ;  /* 0x00000810ff04a984 */ /* 0x01ee640008000800 */
[----:B-1----:R-:W-:-:S05]  /*0b40*/  @!P2 LOP3.LUT R4, R4, 0x8000, RZ, 0xb8, !PT ;  /* 0x000080000404a812 */ /* 0x002fca00078eb8ff */
[----:B------:R3:W-:Y:S02]  /*0b50*/  @!P2 STS [UR16+0x8], R4 ;  /* 0x00000804ff00a988 */ /* 0x0007e40008000810 */
.L_x_27:
[----:B------:R-:W-:Y:S05]  /*0b60*/  BSYNC B3 ;  /* 0x0000000000037941 */ /* 0x000fea0003800000 */
.L_x_22:
[----:B------:R-:W-:Y:S05]  /*0b70*/  WARPSYNC.ALL ;  /* 0x0000000000007948 */ /* 0x000fea0003800000 */
[----:B------:R-:W-:-:S04]  /*0b80*/  UIADD3 UR21, UR5, 0x80, URZ ;  /* 0x0000008005157890 */ /* 0x000fc8000fffe03f */
[----:B------:R-:W-:-:S04]  /*0b90*/  UIADD3 UR20, UP0, UR21, UR22, URZ ;  /* 0x0000001615147290 */ /* 0x000fc8000ff1e03f */
[----:B------:R-:W-:Y:S01]  /*0ba0*/  ULEA.HI.X.SX32 UR21, UR21, UR23, 0x1, UP0 ;  /* 0x0000001715157291 */ /* 0x000fe200080f0e3f */
[----:B------:R-:W-:Y:S11]  /*0bb0*/  @P0 BRA `(.L_x_28) ;  /* 0x0000000000280947 */ /* 0x000ff60003800000 */
[----:B-123--:R-:W1:Y:S01]  /*0bc0*/  S2R R4, SR_LANEID ;  /* 0x0000000000047919 */ /* 0x00ee620000000000 */
[----:B------:R-:W-:Y:S05]  /*0bd0*/  WARPSYNC.ALL ;  /* 0x0000000000007948 */ /* 0x000fea0003800000 */
[----:B-1----:R-:W-:-:S05]  /*0be0*/  IMAD.SHL.U32 R8, R4, 0x4, RZ ;  /* 0x0000000404087824 */ /* 0x002fca00078e00ff */
[----:B------:R-:W1:Y:S01]  /*0bf0*/  LDS R7, [R8+UR16] ;  /* 0x0000001008077984 */ /* 0x000e620008000800 */
[----:B------:R-:W-:-:S05]  /*0c00*/  IADD3 R4, P1, R8, UR20, RZ ;  /* 0x0000001408047c10 */ /* 0x000fca000ff3e0ff */
[----:B------:R-:W-:-:S05]  /*0c10*/  IMAD.X R5, RZ, RZ, UR21, P1 ;  /* 0x00000015ff057e24 */ /* 0x000fca00088e06ff */
[----:B-1----:R4:W2:Y:S01]  /*0c20*/  ATOMG.E.EXCH.STRONG.GPU PT, RZ, [R4], R7 ;  /* 0x0000000704ff73a8 */ /* 0x0028a200041ee100 */
[----:B------:R-:W-:-:S04]  /*0c30*/  DEPBAR {5,4,3,2,1,0} ;  /* 0x0000003f0000791a */ /* 0x000fc80000000000 */
[----:B------:R4:W-:Y:S01]  /*0c40*/  UTMACCTL.IV [UR20] ;  /* 0x00000000140079b9 */ /* 0x0009e20008000000 */
[----:B------:R-:W-:Y:S01]  /*0c50*/  NOP ;  /* 0x0000000000007918 */ /* 0x000fe20000000000 */
.L_x_28:
[----:B------:R-:W-:Y:S05]  /*0c60*/  @P0 BRA `(.L_x_29) ;  /* 0x00000000000c0947 */ /* 0x000fea0003800000 */
[----:B------:R0:W-:Y:S01]  /*0c70*/  UTMACMDFLUSH ;  /* 0x00000000000079b7 */ /* 0x0001e20000000000 */
[----:B------:R-:W-:Y:S05]  /*0c80*/  @P0 BRA `(.L_x_29) ;  /* 0x0000000000040947 */ /* 0x000fea0003800000 */
[----:B------:R-:W-:-:S04]  /*0c90*/  DEPBAR.LE SB0, 0x0 ;  /* 0x000080000000791a */ /* 0x000fc80000000000 */
.L_x_29:
[----:B------:R-:W-:Y:S05]  /*0ca0*/  WARPSYNC.ALL ;  /* 0x0000000000007948 */ /* 0x000fea0003800000 */
[----:B--2---:R-:W-:Y:S06]  /*0cb0*/  BAR.SYNC.DEFER_BLOCKING 0x0 ;  /* 0x0000000000007b1d */ /* 0x004fec0000010000 */
[----:B------:R-:W-:Y:S02]  /*0cc0*/  BSSY B3, `(.L_x_30) ;  /* 0x000000b000037945 */ /* 0x000fe40003800000 */
[----:B------:R-:W-:Y:S06]  /*0cd0*/  BAR.SYNC.DEFER_BLOCKING 0x0 ;  /* 0x0000000000007b1d */ /* 0x000fec0000010000 */
[----:B------:R2:W-:Y:S01]  /*0ce0*/  @!P0 STS [R13], RZ ;  /* 0x000000ff0d008388 */ /* 0x0005e20000000800 */
[----:B------:R-:W-:Y:S01]  /*0cf0*/  NOP ;  /* 0x0000000000007918 */ /* 0x000fe20000000000 */
[----:B------:R-:W-:Y:S05]  /*0d00*/  @P2 BRA `(.L_x_31) ;  /* 0x0000000000182947 */ /* 0x000fea0003800000 */
[----:B-1-34-:R-:W1:Y:S01]  /*0d10*/  LDS R4, [UR16+0x8] ;  /* 0x00000810ff047984 */ /* 0x01ae620008000800 */
[----:B------:R-:W3:Y:S01]  /*0d20*/  LDC.64 R8, c[0x0][0x220] ;  /* 0x00008800ff087b82 */ /* 0x000ee20000000a00 */
[----:B------:R-:W-:Y:S02]  /*0d30*/  IMAD.MOV.U32 R5, RZ, RZ, 0x70 ;  /* 0x00000070ff057424 */ /* 0x000fe400078e00ff */
[----:B---3--:R3:W-:Y:S03]  /*0d40*/  STS.64 [UR16], R8 ;  /* 0x00000008ff007988 */ /* 0x0087e60008000a10 */
[----:B-1----:R-:W-:-:S05]  /*0d50*/  LOP3.LUT R4, R4, 0x10, R5, 0xd8, !PT ;  /* 0x0000001004047812 */ /* 0x002fca00078ed805 */
[----:B------:R3:W-:Y:S02]  /*0d60*/  STS [UR16+0x8], R4 ;  /* 0x00000804ff007988 */ /* 0x0007e40008000810 */
.L_x_31:
[----:B----4-:R-:W-:Y:S05]  /*0d70*/  BSYNC B3 ;  /* 0x0000000000037941 */ /* 0x010fea0003800000 */
.L_x_30:
[----:B------:R-:W-:Y:S04]  /*0d80*/  BSSY B4, `(.L_x_32) ;  /* 0x0000011000047945 */ /* 0x000fe80003800000 */
[----:B------:R-:W-:Y:S04]  /*0d90*/  BSSY B3, `(.L_x_33) ;  /* 0x000000e000037945 */ /* 0x000fe80003800000 */
[----:B------:R-:W-:Y:S05]  /*0da0*/  @P2 BRA `(.L_x_34) ;  /* 0x0000000000242947 */ /* 0x000fea0003800000 */
[----:B-1-3--:R-:W1:Y:S01]  /*0db0*/  LDS R4, [UR16+0x34] ;  /* 0x00003410ff047984 */ /* 0x00ae620008000800 */
[----:B------:R-:W-:-:S05]  /*0dc0*/  IMAD.MOV.U32 R5, RZ, RZ, 0x3f000000 ;  /* 0x3f000000ff057424 */ /* 0x000fca00078e00ff */
[----:B-1----:R-:W-:-:S05]  /*0dd0*/  LOP3.LUT R4, R4, 0xff000000, R5, 0xb8, !PT ;  /* 0xff00000004047812 */ /* 0x002fca00078eb805 */
[----:B------:R1:W-:Y:S01]  /*0de0*/  STS [UR16+0x34], R4 ;  /* 0x00003404ff007988 */ /* 0x0003e20008000810 */
[----:B------:R-:W-:Y:S05]  /*0df0*/  @P2 BRA `(.L_x_35) ;  /* 0x00000000001c2947 */ /* 0x000fea0003800000 */
[----:B-1----:R-:W1:Y:S01]  /*0e00*/  LDS R4, [UR16+0x38] ;  /* 0x00003810ff047984 */ /* 0x002e620008000800 */
[----:B------:R-:W-:-:S05]  /*0e10*/  IMAD.MOV.U32 R5, RZ, RZ, 0x3f ;  /* 0x0000003fff057424 */ /* 0x000fca00078e00ff */
[----:B-1----:R-:W-:-:S05]  /*0e20*/  LOP3.LUT R4, R4, 0xff, R5, 0xb8, !PT ;  /* 0x000000ff04047812 */ /* 0x002fca00078eb805 */
[----:B------:R4:W-:Y:S02]  /*0e30*/  STS [UR16+0x38], R4 ;  /* 0x00003804ff007988 */ /* 0x0009e40008000810 */
.L_x_34:
[----:B------:R-:W-:Y:S05]  /*0e40*/  @P2 BREAK B3 ;  /* 0x0000000000032942 */ /* 0x000fea0003800000 */
[----:B------:R-:W-:Y:S05]  /*0e50*/  @P2 BRA `(.L_x_36) ;  /* 0x00000000000c2947 */ /* 0x000fea0003800000 */
[----:B------:R1:W-:Y:S02]  /*0e60*/  STS [UR16+0x20], R6 ;  /* 0x00002006ff007988 */ /* 0x0003e40008000810 */
.L_x_35:
[----:B------:R-:W-:Y:S05]  /*0e70*/  BSYNC B3 ;  /* 0x0000000000037941 */ /* 0x000fea0003800000 */
.L_x_33:
[----:B------:R1:W-:Y:S02]  /*0e80*/  @!P2 STS [UR16+0x24], R3 ;  /* 0x00002403ff00a988 */ /* 0x0003e40008000810 */
.L_x_36:
[----:B------:R-:W-:Y:S05]  /*0e90*/  BSYNC B4 ;  /* 0x0000000000047941 */ /* 0x000fea0003800000 */
.L_x_32:
[----:B------:R-:W-:Y:S05]  /*0ea0*/  WARPSYNC.ALL ;  /* 0x0000000000007948 */ /* 0x000fea0003800000 */
[----:B------:R-:W-:Y:S04]  /*0eb0*/  BSSY B4, `(.L_x_37) ;  /* 0x000000e000047945 */ /* 0x000fe80003800000 */
[----:B------:R-:W-:Y:S05]  /*0ec0*/  @P2 BRA `(.L_x_38) ;  /* 0x0000000000302947 */ /* 0x000fea0003800000 */
[----:B-1-34-:R-:W1:Y:S01]  /*0ed0*/  LDS R4, [UR16+0x34] ;  /* 0x00003410ff047984 */ /* 0x01ae620008000800 */
[----:B------:R-:W3:Y:S03]  /*0ee0*/  LDC.64 R8, c[0x0][0x248] ;  /* 0x00009200ff087b82 */ /* 0x000ee60000000a00 */
[----:B------:R-:W4:Y:S01]  /*0ef0*/  LDS R3, [UR16+0x1c] ;  /* 0x00001c10ff037984 */ /* 0x000f220008000800 */
[C---:B---3--:R-:W-:Y:S01]  /*0f00*/  SHF.L.U64.HI R6, R8.reuse, 0x1, R9 ;  /* 0x0000000108067819 */ /* 0x048fe20000010209 */
[----:B------:R-:W-:-:S03]  /*0f10*/  IMAD.SHL.U32 R5, R8, 0x2, RZ ;  /* 0x0000000208057824 */ /* 0x000fc600078e00ff */
[--C-:B------:R-:W-:Y:S02]  /*0f20*/  SHF.R.U32.HI R8, RZ, 0x4, R6.reuse ;  /* 0x00000004ff087819 */ /* 0x100fe40000011606 */
[----:B------:R-:W-:-:S05]  /*0f30*/  SHF.R.U64 R5, R5, 0x4, R6 ;  /* 0x0000000405057819 */ /* 0x000fca0000001206 */
[----:B------:R3:W-:Y:S01]  /*0f40*/  STS [UR16+0xc], R5 ;  /* 0x00000c05ff007988 */ /* 0x0007e20008000810 */
[----:B-1----:R-:W-:Y:S02]  /*0f50*/  LOP3.LUT R4, R4, 0x7, RZ, 0xb8, !PT ;  /* 0x0000000704047812 */ /* 0x002fe400078eb8ff */
[----:B----4-:R-:W-:-:S03]  /*0f60*/  LOP3.LUT R3, R3, 0xf, R8, 0xb8, !PT ;  /* 0x0000000f03037812 */ /* 0x010fc600078eb808 */
[----:B------:R3:W-:Y:S04]  /*0f70*/  STS [UR16+0x34], R4 ;  /* 0x00003404ff007988 */ /* 0x0007e80008000810 */
[----:B------:R3:W-:Y:S02]  /*0f80*/  STS [UR16+0x1c], R3 ;  /* 0x00001c03ff007988 */ /* 0x0007e40008000810 */
.L_x_38:
[----:B------:R-:W-:Y:S05]  /*0f90*/  BSYNC B4 ;  /* 0x0000000000047941 */ /* 0x000fea0003800000 */
.L_x_37:
[----:B------:R-:W-:Y:S04]  /*0fa0*/  BSSY B4, `(.L_x_39) ;  /* 0x000001a000047945 */ /* 0x000fe80003800000 */
[----:B------:R-:W-:Y:S04]  /*0fb0*/  BSSY B5, `(.L_x_40) ;  /* 0x0000015000057945 */ /* 0x000fe80003800000 */
[----:B------:R-:W-:Y:S05]  /*0fc0*/  @P2 BRA `(.L_x_41) ;  /* 0x0000000000202947 */ /* 0x000fea0003800000 */
[----:B-1-3--:R-:W1:Y:S02]  /*0fd0*/  LDS R3, [UR16+0x34] ;  /* 0x00003410ff037984 */ /* 0x00ae640008000800 */
[----:B-1----:R-:W-:-:S05]  /*0fe0*/  LOP3.LUT R3, R3, 0x38, RZ, 0xb8, !PT ;  /* 0x0000003803037812 */ /* 0x002fca00078eb8ff */
[----:B------:R1:W-:Y:S01]  /*0ff0*/  STS [UR16+0x34], R3 ;  /* 0x00003403ff007988 */ /* 0x0003e20008000810 */
[----:B------:R-:W-:Y:S05]  /*1000*/  @P2 BRA `(.L_x_42) ;  /* 0x0000000000202947 */ /* 0x000fea0003800000 */
[----:B-1----:R-:W1:Y:S01]  /*1010*/  LDS R3, [UR16+0x8] ;  /* 0x00000810ff037984 */ /* 0x002e620008000800 */
[----:B----4-:R-:W-:-:S05]  /*1020*/  IMAD.MOV.U32 R4, RZ, RZ, 0x780 ;  /* 0x00000780ff047424 */ /* 0x010fca00078e00ff */
[----:B-1----:R-:W-:-:S05]  /*1030*/  LOP3.LUT R3, R3, 0x500, R4, 0xd8, !PT ;  /* 0x0000050003037812 */ /* 0x002fca00078ed804 */
[----:B------:R1:W-:Y:S02]  /*1040*/  STS [UR16+0x8], R3 ;  /* 0x00000803ff007988 */ /* 0x0003e40008000810 */
.L_x_41:
[----:B------:R-:W-:Y:S05]  /*1050*/  @P2 BRA `(.L_x_43) ;  /* 0x0000000000282947 */ /* 0x000fea0003800000 */
[----:B-1-3--:R-:W1:Y:S02]  /*1060*/  LDS R3, [UR16+0x8] ;  /* 0x00000810ff037984 */ /* 0x00ae640008000800 */
[----:B-1----:R-:W-:-:S05]  /*1070*/  LOP3.LUT R3, R3, 0x1800, RZ, 0xb8, !PT ;  /* 0x0000180003037812 */ /* 0x002fca00078eb8ff */
[----:B------:R3:W-:Y:S02]  /*1080*/  STS [UR16+0x8], R3 ;  /* 0x00000803ff007988 */ /* 0x0007e40008000810 */
.L_x_42:
[----:B------:R-:W-:Y:S05]  /*1090*/  @P2 BREAK B5 ;  /* 0x0000000000052942 */ /* 0x000fea0003800000 */
[----:B------:R-:W-:Y:S05]  /*10a0*/  @P2 BRA `(.L_x_44) ;  /* 0x0000000000242947 */ /* 0x000fea0003800000 */
[----:B-1-3--:R-:W1:Y:S01]  /*10b0*/  LDS R3, [UR16+0x8] ;  /* 0x00000810ff037984 */ /* 0x00ae620008000800 */
[----:B----4-:R-:W-:-:S05]  /*10c0*/  IMAD.MOV.U32 R4, RZ, RZ, 0x6000 ;  /* 0x00006000ff047424 */ /* 0x010fca00078e00ff */
[----:B-1----:R-:W-:-:S04]  /*10d0*/  LOP3.LUT R3, R3, 0x6000, R4, 0xd8, !PT ;  /* 0x0000600003037812 */ /* 0x002fc800078ed804 */
[----:B------:R-:W-:-:S05]  /*10e0*/  LOP3.LUT R3, R3, 0x400000, RZ, 0xb8, !PT ;  /* 0x0040000003037812 */ /* 0x000fca00078eb8ff */
[----:B------:R1:W-:Y:S02]  /*10f0*/  STS [UR16+0x8], R3 ;  /* 0x00000803ff007988 */ /* 0x0003e40008000810 */
.L_x_43:
[----:B------:R-:W-:Y:S05]  /*1100*/  BSYNC B5 ;  /* 0x0000000000057941 */ /* 0x000fea0003800000 */
.L_x_40:
[----:B-1-3--:R-:W1:Y:S02]  /*1110*/  @!P2 LDS R3, [UR16+0x8] ;  /* 0x00000810ff03a984 */ /* 0x00ae640008000800 */
[----:B-1----:R-:W-:-:S05]  /*1120*/  @!P2 LOP3.LUT R3, R3, 0x8000, RZ, 0xb8, !PT ;  /* 0x000080000303a812 */ /* 0x002fca00078eb8ff */
[----:B------:R1:W-:Y:S02]  /*1130*/  @!P2 STS [UR16+0x8], R3 ;  /* 0x00000803ff00a988 */ /* 0x0003e40008000810 */
.L_x_44:
[----:B------:R-:W-:Y:S05]  /*1140*/  BSYNC B4 ;  /* 0x0000000000047941 */ /* 0x000fea0003800000 */
.L_x_39:
[----:B------:R-:W-:Y:S05]  /*1150*/  WARPSYNC.ALL ;  /* 0x0000000000007948 */ /* 0x000fea0003800000 */
[----:B------:R-:W-:Y:S01]  /*1160*/  UIADD3 UR5, UR5, 0x100, URZ ;  /* 0x0000010005057890 */ /* 0x000fe2000fffe03f */
[----:B------:R-:W-:Y:S01]  /*1170*/  ISETP.GE.AND P1, PT, R12, 0x1, PT ;  /* 0x000000010c00780c */ /* 0x000fe20003f26270 */
[----:B------:R-:W-:Y:S01]  /*1180*/  IMAD.MOV.U32 R24, RZ, RZ, RZ ;  /* 0x000000ffff187224 */ /* 0x000fe200078e00ff */
[----:B------:R-:W-:Y:S01]  /*1190*/  SHF.R.U32.HI R7, RZ, 0x5, R0 ;  /* 0x00000005ff077819 */ /* 0x000fe20000011600 */
[----:B------:R-:W-:-:S04]  /*11a0*/  UIADD3 UR22, UP0, UR5, UR22, URZ ;  /* 0x0000001605167290 */ /* 0x000fc8000ff1e03f */
[----:B------:R-:W-:Y:S01]  /*11b0*/  ULEA.HI.X.SX32 UR23, UR5, UR23, 0x1, UP0 ;  /* 0x0000001705177291 */ /* 0x000fe200080f0e3f */
[----:B------:R-:W-:Y:S11]  /*11c0*/  @P0 BRA `(.L_x_45) ;  /* 0x0000000000280947 */ /* 0x000ff60003800000 */
[----:B-1-3--:R-:W1:Y:S01]  /*11d0*/  S2R R3, SR_LANEID ;  /* 0x0000000000037919 */ /* 0x00ae620000000000 */
[----:B------:R-:W-:Y:S05]  /*11e0*/  WARPSYNC.ALL ;  /* 0x0000000000007948 */ /* 0x000fea0003800000 */
[----:B-1----:R-:W-:-:S05]  /*11f0*/  IMAD.SHL.U32 R6, R3, 0x4, RZ ;  /* 0x0000000403067824 */ /* 0x002fca00078e00ff */
[----:B------:R-:W1:Y:S01]  /*1200*/  LDS R3, [R6+UR16] ;  /* 0x0000001006037984 */ /* 0x000e620008000800 */
[----:B----4-:R-:W-:-:S05]  /*1210*/  IADD3 R4, P3, R6, UR22, RZ ;  /* 0x0000001606047c10 */ /* 0x010fca000ff7e0ff */
[----:B------:R-:W-:-:S05]  /*1220*/  IMAD.X R5, RZ, RZ, UR23, P3 ;  /* 0x00000017ff057e24 */ /* 0x000fca00098e06ff */
[----:B-1----:R1:W3:Y:S01]  /*1230*/  ATOMG.E.EXCH.STRONG.GPU PT, RZ, [R4], R3 ;  /* 0x0000000304ff73a8 */ /* 0x0022e200041ee100 */
[----:B------:R-:W-:-:S04]  /*1240*/  DEPBAR {5,4,3,2,1,0} ;  /* 0x0000003f0000791a */ /* 0x000fc80000000000 */
[----:B------:R1:W-:Y:S01]  /*1250*/  UTMACCTL.IV [UR22] ;  /* 0x00000000160079b9 */ /* 0x0003e20008000000 */
[----:B------:R-:W-:Y:S01]  /*1260*/  NOP ;  /* 0x0000000000007918 */ /* 0x000fe20000000000 */
.L_x_45:
[----:B------:R-:W-:Y:S05]  /*1270*/  @P0 BRA `(.L_x_46) ;  /* 0x00000000000c0947 */ /* 0x000fea0003800000 */
[----:B------:R0:W-:Y:S01]  /*1280*/  UTMACMDFLUSH ;  /* 0x00000000000079b7 */ /* 0x0001e20000000000 */
[----:B------:R-:W-:Y:S05]  /*1290*/  @P0 BRA `(.L_x_46) ;  /* 0x0000000000040947 */ /* 0x000fea0003800000 */
[----:B------:R-:W-:-:S04]  /*12a0*/  DEPBAR.LE SB0, 0x0 ;  /* 0x000080000000791a */ /* 0x000fc80000000000 */
.L_x_46:
[----:B------:R-:W-:Y:S05]  /*12b0*/  WARPSYNC.ALL ;  /* 0x0000000000007948 */ /* 0x000fea0003800000 */
[----:B---3--:R-:W-:Y:S01]  /*12c0*/  BAR.SYNC.DEFER_BLOCKING 0x0 ;  /* 0x0000000000007b1d */ /* 0x008fe20000010000 */
[----:B------:R-:W-:Y:S01]  /*12d0*/  R2UR UR17, R7 ;  /* 0x00000000071172ca */ /* 0x000fe200000e0000 */
[----:B------:R-:W-:Y:S01]  /*12e0*/  USHF.L.U32 UR27, UR32, 0x7, URZ ;  /* 0x00000007201b7899 */ /* 0x000fe2000800063f */
[----:B------:R-:W-:Y:S01]  /*12f0*/  IMAD.MOV.U32 R25, RZ, RZ, RZ ;  /* 0x000000ffff197224 */ /* 0x000fe200078e00ff */
[----:B------:R-:W-:Y:S01]  /*1300*/  USHF.L.U32 UR11, UR33, 0x6, URZ ;  /* 0x00000006210b7899 */ /* 0x000fe2000800063f */
[----:B------:R-:W-:Y:S01]  /*1310*/  CS2R R26, SRZ ;  /* 0x00000000001a7805 */ /* 0x000fe2000001ff00 */
[----:B------:R-:W-:Y:S01]  /*1320*/  VOTEU.ALL UP0, P2 ;  /* 0x00000000003f7886 */ /* 0x000fe20001000000 */
[----:B------:R-:W-:Y:S01]  /*1330*/  UMOV UR6, 0x1 ;  /* 0x0000000100067882 */ /* 0x000fe20000000000 */
[----:B------:R-:W-:Y:S01]  /*1340*/  VOTEU.ALL UP1, P2 ;  /* 0x00000000003f7886 */ /* 0x000fe20001020000 */
[----:B------:R-:W-:-:S02]  /*1350*/  CS2R R28, SRZ ;  /* 0x00000000001c7805 */ /* 0x000fc4000001ff00 */
[----:B------:R-:W-:Y:S01]  /*1360*/  CS2R R30, SRZ ;  /* 0x00000000001e7805 */ /* 0x000fe2000001ff00 */
[----:B------:R-:W-:-:S04]  /*1370*/  @!UP0 UIADD3 UR8, -UR6, 0x100000, URZ ;  /* 0x0010000006088890 */ /* 0x000fc8000fffe13f */
[----:B------:R-:W-:Y:S02]  /*1380*/  @!UP0 USHF.L.U32 UR9, UR8, 0xb, URZ ;  /* 0x0000000b08098899 */ /* 0x000fe4000800063f */
[----:B------:R-:W-:Y:S01]  /*1390*/  @!UP0 USHF.L.U32 UR8, UR8, 0x1, URZ ;  /* 0x0000000108088899 */ /* 0x000fe2000800063f */
[----:B------:R-:W-:Y:S01]  /*13a0*/  CS2R R32, SRZ ;  /* 0x0000000000207805 */ /* 0x000fe2000001ff00 */
[----:B------:R-:W-:-:S04]  /*13b0*/  @!UP0 UIADD3 UR6, -UR6, 0x100000, URZ ;  /* 0x0010000006068890 */ /* 0x000fc8000fffe13f */
[----:B------:R-:W-:Y:S02]  /*13c0*/  @!UP0 USHF.L.U32 UR7, UR6, 0xb, URZ ;  /* 0x0000000b06078899 */ /* 0x000fe4000800063f */
[----:B------:R-:W-:Y:S01]  /*13d0*/  @!UP0 USHF.L.U32 UR6, UR6, 0x1, URZ ;  /* 0x0000000106068899 */ /* 0x000fe2000800063f */
[----:B------:R-:W-:Y:S01]  /*13e0*/  CS2R R34, SRZ ;  /* 0x0000000000227805 */ /* 0x000fe2000001ff00 */
[----:B------:R-:W-:Y:S01]  /*13f0*/  VOTEU.ALL UP0, P2 ;  /* 0x00000000003f7886 */ /* 0x000fe20001000000 */
[----:B------:R-:W-:Y:S02]  /*1400*/  CS2R R36, SRZ ;  /* 0x0000000000247805 */ /* 0x000fe4000001ff00 */
[----:B------:R-:W-:Y:S02]  /*1410*/  CS2R R38, SRZ ;  /* 0x0000000000267805 */ /* 0x000fe4000001ff00 */
[----:B------:R-:W-:Y:S02]  /*1420*/  CS2R R40, SRZ ;  /* 0x0000000000287805 */ /* 0x000fe4000001ff00 */
[----:B------:R-:W-:-:S02]  /*1430*/  CS2R R42, SRZ ;  /* 0x00000000002a7805 */ /* 0x000fc4000001ff00 */
[----:B------:R-:W-:Y:S02]  /*1440*/  CS2R R44, SRZ ;  /* 0x00000000002c7805 */ /* 0x000fe4000001ff00 */
[----:B------:R-:W-:Y:S02]  /*1450*/  CS2R R46, SRZ ;  /* 0x00000000002e7805 */ /* 0x000fe4000001ff00 */
[----:B------:R-:W-:Y:S02]  /*1460*/  CS2R R48, SRZ ;  /* 0x0000000000307805 */ /* 0x000fe4000001ff00 */
[----:B------:R-:W-:Y:S01]  /*1470*/  CS2R R50, SRZ ;  /* 0x0000000000327805 */ /* 0x000fe2000001ff00 */
[----:B------:R-:W3:Y:S02]  /*1480*/  FENCE.VIEW.ASYNC.S ;  /* 0x00000000000073c6 */ /* 0x000ee40000000000 */
[----:B---3--:R3:W4:Y:S02]  /*1490*/  @!UP0 SYNCS.EXCH.64 URZ, [UR16+0x18000], UR8 ;  /* 0x01800008103f85b2 */ /* 0x0087240008000100 */
[----:B----4-:R-:W-:Y:S01]  /*14a0*/  BAR.SYNC.DEFER_BLOCKING 0x0 ;  /* 0x0000000000007b1d */ /* 0x010fe20000010000 */
[----:B------:R-:W-:-:S02]  /*14b0*/  CS2R R52, SRZ ;  /* 0x0000000000347805 */ /* 0x000fc4000001ff00 */
[----:B------:R-:W-:Y:S02]  /*14c0*/  CS2R R54, SRZ ;  /* 0x0000000000367805 */ /* 0x000fe4000001ff00 */
[----:B------:R-:W-:Y:S02]  /*14d0*/  CS2R R56, SRZ ;  /* 0x0000000000387805 */ /* 0x000fe4000001ff00 */
[----:B------:R-:W-:Y:S02]  /*14e0*/  CS2R R58, SRZ ;  /* 0x00000000003a7805 */ /* 0x000fe4000001ff00 */
[----:B------:R-:W-:Y:S02]  /*14f0*/  CS2R R60, SRZ ;  /* 0x00000000003c7805 */ /* 0x000fe4000001ff00 */
[----:B------:R-:W-:Y:S02]  /*1500*/  CS2R R62, SRZ ;  /* 0x00000000003e7805 */ /* 0x000fe4000001ff00 */
        /* <DEDUP_REMOVED lines=11> */
[----:B------:R-:W-:Y:S01]  /*15c0*/  CS2R R86, SRZ ;  /* 0x0000000000567805 */ /* 0x000fe2000001ff00 */
[----:B------:R3:W4:Y:S01]  /*15d0*/  @!UP1 SYNCS.EXCH.64 URZ, [UR16+0x18008], UR6 ;  /* 0x01800806103f95b2 */ /* 0x0007220008000100 */
[----:B------:R-:W-:Y:S05]  /*15e0*/  @!P1 BRA `(.L_x_47) ;  /* 0x0000000400c89947 */ /* 0x000fea0003800000 */
        /* <DEDUP_REMOVED lines=31> */
[----:B------:R-:W-:Y:S01]  /*17e0*/  CS2R R86, SRZ ;  /* 0x0000000000567805 */ /* 0x000fe2000001ff00 */
[----:B------:R-:W-:Y:S01]  /*17f0*/  UMOV UR5, URZ ;  /* 0x0000003f00057c82 */ /* 0x000fe20008000000 */
[----:B---3--:R-:W-:-:S05]  /*1800*/  UMOV UR6, URZ ;  /* 0x0000003f00067c82 */ /* 0x008fca0008000000 */
.L_x_49:
[----:B----4-:R-:W-:Y:S01]  /*1810*/  BAR.SYNC.DEFER_BLOCKING 0x0 ;  /* 0x0000000000007b1d */ /* 0x010fe20000010000 */
[----:B------:R-:W-:Y:S01]  /*1820*/  ULEA UR29, UR5, UR16, 0x3 ;  /* 0x00000010051d7291 */ /* 0x000fe2000f8e183f */
[----:B-1----:R-:W-:Y:S01]  /*1830*/  @!P2 IMAD.MOV.U32 R3, RZ, RZ, 0xc000 ;  /* 0x0000c000ff03a424 */ /* 0x002fe200078e00ff */
[----:B------:R-:W-:Y:S01]  /*1840*/  ELECT P0, URZ, PT ;  /* 0x00000000003f782f */ /* 0x000fe20003800000 */
[----:B------:R-:W-:-:S03]  /*1850*/  ULEA UR7, UR5, UR16, 0xe ;  /* 0x0000001005077291 */ /* 0x000fc6000f8e703f */
[----:B------:R-:W-:Y:S01]  /*1860*/  ISETP.LT.U32.AND P0, PT, R2, 0x40, P0 ;  /* 0x000000400200780c */ /* 0x000fe20000701070 */
[----:B------:R-:W-:Y:S02]  /*1870*/  ULOP3.LUT UR8, UR17, 0x1, URZ, 0xc0, !UPT ;  /* 0x0000000111087892 */ /* 0x000fe4000f8ec03f */
[----:B------:R-:W-:Y:S02]  /*1880*/  ULEA UR28, UR5, UR16, 0xf ;  /* 0x00000010051c7291 */ /* 0x000fe4000f8e783f */
[----:B------:R-:W-:Y:S02]  /*1890*/  UIADD3 UR7, UR7, 0x10000, URZ ;  /* 0x0001000007077890 */ /* 0x000fe4000fffe03f */
[----:B------:R-:W-:Y:S02]  /*18a0*/  ULEA UR10, UR8, UR6, 0x6 ;  /* 0x00000006080a7291 */ /* 0x000fe4000f8e303f */
[----:B------:R-:W-:Y:S02]  /*18b0*/  ULEA UR24, UR8, UR28, 0xe ;  /* 0x0000001c08187291 */ /* 0x000fe4000f8e703f */
[----:B------:R-:W-:-:S02]  /*18c0*/  ULEA UR8, UR8, UR7, 0xd ;  /* 0x0000000708087291 */ /* 0x000fc4000f8e683f */
[----:B------:R-:W-:Y:S01]  /*18d0*/  VOTEU.ANY UP0, P0 ;  /* 0x00000000003f7886 */ /* 0x000fe20000000100 */
[----:B------:R-:W-:Y:S01]  /*18e0*/  VOTEU.ANY UP2, P0 ;  /* 0x00000000003f7886 */ /* 0x000fe20000040100 */
[----:B------:R-:W-:Y:S01]  /*18f0*/  ELECT P1, URZ, PT ;  /* 0x00000000003f782f */ /* 0x000fe20003820000 */
[----:B------:R1:W-:Y:S02]  /*1900*/  @!P2 SYNCS.ARRIVE.TRANS64 RZ, [UR29+0x18000], R3 ;  /* 0x01800003ffffa9a7 */ /* 0x0003e4000800001d */
[----:B------:R-:W-:Y:S01]  /*1910*/  @UP0 UIADD3 UR9, UR29, 0x18000, URZ ;  /* 0x000180001d090890 */ /* 0x000fe2000fffe03f */
[----:B------:R-:W-:Y:S01]  /*1920*/  BAR.SYNC.DEFER_BLOCKING 0x0 ;  /* 0x0000000000007b1d */ /* 0x000fe20000010000 */
[----:B------:R-:W-:-:S05]  /*1930*/  ISETP.LT.U32.AND P1, PT, R2, 0x40, P1 ;  /* 0x000000400200780c */ /* 0x000fca0000f21070 */
[----:B------:R-:W-:Y:S01]  /*1940*/  @UP0 UMOV UR12, UR18 ;  /* 0x00000012000c0c82 */ /* 0x000fe20008000000 */
[----:B------:R-:W-:Y:S01]  /*1950*/  @UP0 UMOV UR13, UR19 ;  /* 0x00000013000d0c82 */ /* 0x000fe20008000000 */
[----:B------:R-:W-:Y:S01]  /*1960*/  UMOV UR26, UR10 ;  /* 0x0000000a001a7c82 */ /* 0x000fe20008000000 */
[----:B-1----:R-:W-:-:S05]  /*1970*/  IMAD.U32 R3, RZ, RZ, UR4 ;  /* 0x00000004ff037e24 */ /* 0x002fca000f8e00ff */
[----:B------:R-:W-:Y:S01]  /*1980*/  VOTEU.ANY UP1, P1 ;  /* 0x00000000003f7886 */ /* 0x000fe20000820100 */
[----:B------:R-:W-:Y:S01]  /*1990*/  VOTEU.ANY UP3, P1 ;  /* 0x00000000003f7886 */ /* 0x000fe20000860100 */
[----:B------:R-:W-:-:S03]  /*19a0*/  SHF.L.U32 R3, R3, 0x1f, RZ ;  /* 0x0000001f03037819 */ /* 0x000fc600000006ff */
[----:B------:R-:W-:Y:S01]  /*19b0*/  @UP1 UIADD3 UR25, UR29, 0x18000, URZ ;  /* 0x000180001d191890 */ /* 0x000fe2000fffe03f */
[----:B------:R-:W-:Y:S01]  /*19c0*/  @UP1 UMOV UR14, UR20 ;  /* 0x00000014000e1c82 */ /* 0x000fe20008000000 */
[----:B------:R-:W-:Y:S01]  /*19d0*/  @UP1 UMOV UR15, UR21 ;  /* 0x00000015000f1c82 */ /* 0x000fe20008000000 */
[----:B------:R1:W-:Y:S01]  /*19e0*/  @UP2 UTMALDG.2D [UR8], [UR12] ;  /* 0x000000080c0025b4 */ /* 0x0003e20008008000 */
[----:B------:R3:W-:Y:S06]  /*19f0*/  MEMBAR.ALL.CTA ;  /* 0x0000000000007992 */ /* 0x0007ec0000008000 */
[----:B---3--:R-:W3:Y:S02]  /*1a00*/  FENCE.VIEW.ASYNC.S ;  /* 0x00000000000073c6 */ /* 0x008ee40000000000 */
[----:B---3--:R-:W-:Y:S06]  /*1a10*/  BAR.SYNC.DEFER_BLOCKING 0x0 ;  /* 0x0000000000007b1d */ /* 0x008fec0000010000 */
[----:B------:R1:W-:Y:S02]  /*1a20*/  @UP3 UTMALDG.2D [UR24], [UR14] ;  /* 0x000000180e0035b4 */ /* 0x0003e40008008000 */
[----:B------:R-:W-:Y:S06]  /*1a30*/  BAR.SYNC.DEFER_BLOCKING 0x0 ;  /* 0x0000000000007b1d */ /* 0x000fec0000010000 */
[----:B------:R-:W3:Y:S02]  /*1a40*/  SYNCS.PHASECHK.TRANS64.TRYWAIT P0, [UR29+0x18000], R3 ;  /* 0x01800003ff0075a7 */ /* 0x000ee4000800015d */
[----:B-1-3--:R-:W-:Y:S05]  /*1a50*/  @!P0 BRA `(.L_x_48) ;  /* 0x0000000400e08947 */ /* 0x00afea0003800000 */
.L_x_50:
[----:B------:R-:W-:Y:S01]  /*1a60*/  USHF.R.U32.HI UR14, URZ, 0x4, UR28 ;  /* 0x000000043f0e7899 */ /* 0x000fe2000801161c */
[----:B------:R-:W-:Y:S02]  /*1a70*/  WARPGROUP.DEPBAR.LE gsb0, 0x0 ;  /* 0x00008000000079c5 */ /* 0x000fe40000010000 */
[----:B------:R-:W-:Y:S01]  /*1a80*/  USHF.R.U32.HI UR12, URZ, 0x4, UR7 ;  /* 0x000000043f0c7899 */ /* 0x000fe20008011607 */
[----:B------:R-:W-:Y:S01]  /*1a90*/  WARPGROUP.ARRIVE ;  /* 0x00000000000079c5 */ /* 0x000fe20000000000 */
[----:B------:R-:W-:Y:S01]  /*1aa0*/  USGXT.U32 UR14, UR14, 0xe ;  /* 0x0000000e0e0e789a */ /* 0x000fe20008000000 */
[----:B------:R-:W1:Y:S01]  /*1ab0*/  LDC R3, c[0x0][0x230] ;  /* 0x00008c00ff037b82 */ /* 0x000e620000000800 */
[----:B------:R-:W-:Y:S01]  /*1ac0*/  USGXT.U32 UR12, UR12, 0xe ;  /* 0x0000000e0c0c789a */ /* 0x000fe20008000000 */
[----:B------:R-:W-:Y:S01]  /*1ad0*/  UMOV UR15, 0x40000040 ;  /* 0x40000040000f7882 */ /* 0x000fe20000000000 */
[----:B------:R-:W-:Y:S01]  /*1ae0*/  UMOV UR13, 0x40000040 ;  /* 0x40000040000d7882 */ /* 0x000fe20000000000 */
[----:B------:R-:W-:Y:S01]  /*1af0*/  UMOV UR7, URZ ;  /* 0x0000003f00077c82 */ /* 0x000fe20008000000 */
[----:B------:R-:W-:Y:S01]  /*1b00*/  UMOV UR8, URZ ;  /* 0x0000003f00087c82 */ /* 0x000fe20008000000 */
[----:B------:R-:W-:-:S02]  /*1b10*/  UIADD3 UR6, UR6, 0x80, URZ ;  /* 0x0000008006067890 */ /* 0x000fc4000fffe03f */
[----:B------:R-:W-:Y:S02]  /*1b20*/  UIADD3 UR5, UR5, 0x1, URZ ;  /* 0x0000000105057890 */ /* 0x000fe4000fffe03f */
[----:B------:R-:W-:Y:S01]  /*1b30*/  HGMMA.64x128x16.F32.BF16 R24, gdesc[UR12], R24 ;  /* 0x01e000000c1879f0 */ /* 0x000fe20008701818 */
[----:B------:R-:W-:Y:S02]  /*1b40*/  UIADD3 UR14, UP1, UR14, 0x2, URZ ;  /* 0x000000020e0e7890 */ /* 0x000fe4000ff3e03f */
[----:B------:R-:W-:Y:S02]  /*1b50*/  UIADD3 UR12, UP0, UR12, 0x2, URZ ;  /* 0x000000020c0c7890 */ /* 0x000fe4000ff1e03f */
[----:B------:R-:W-:Y:S02]  /*1b60*/  UIADD3.X UR15, UR8, 0x40000040, URZ, UP1, !UPT ;  /* 0x40000040080f7890 */ /* 0x000fe40008ffe43f */
[----:B------:R-:W-:Y:S02]  /*1b70*/  UIADD3.X UR13, UR7, 0x40000040, URZ, UP0, !UPT ;  /* 0x40000040070d7890 */ /* 0x000fe400087fe43f */
[----:B------:R-:W-:-:S02]  /*1b80*/  UIADD3.64 UR30, UR14, 0x2, URZ ;  /* 0x000000020e1e7897 */ /* 0x000fc4000fffe03f */
[----:B------:R-:W-:Y:S02]  /*1b90*/  UIADD3.64 UR28, UR12, 0x2, URZ ;  /* 0x000000020c1c7897 */ /* 0x000fe4000fffe03f */
[----:B------:R-:W-:Y:S01]  /*1ba0*/  UISETP.NE.U32.AND UP0, UPT, UR5, 0x2, UPT ;  /* 0x000000020500788c */ /* 0x000fe2000bf05070 */
[----:B-1----:R-:W-:-:S03]  /*1bb0*/  ISETP.LE.AND P0, PT, R3, UR6, PT ;  /* 0x0000000603007c0c */ /* 0x002fc6000bf03270 */
[----:B------:R-:W-:Y:S02]  /*1bc0*/  USEL UR7, URZ, 0x1, UP0 ;  /* 0x000000013f077887 */ /* 0x000fe40008000000 */
[----:B------:R-:W-:Y:S02]  /*1bd0*/  USEL UR5, UR5, URZ, UP0 ;  /* 0x0000003f05057287 */ /* 0x000fe40008000000 */
[----:B------:R-:W-:Y:S01]  /*1be0*/  ULOP3.LUT UR4, UR4, UR7, URZ, 0x3c, !UPT ;  /* 0x0000000704047292 */ /* 0x000fe2000f8e3c3f */
[----:B------:R-:W-:-:S12]  /*1bf0*/  HGMMA.64x128x16.F32.BF16 R24, gdesc[UR12], R24 ;  /* 0x01e000000c1879f0 */ /* 0x000fd80008701818 */
[----:B------:R-:W-:Y:S01]  /*1c00*/  HGMMA.64x128x16.F32.BF16 R24, gdesc[UR28], R24 ;  /* 0x01e000001c1879f0 */ /* 0x000fe20008701818 */
[----:B------:R-:W-:Y:S02]  /*1c10*/  UIADD3.64 UR30, UR14, 0x4, URZ ;  /* 0x000000040e1e7897 */ /* 0x000fe4000fffe03f */
[----:B------:R-:W-:-:S09]  /*1c20*/  UIADD3.64 UR28, UR12, 0x4, URZ ;  /* 0x000000040c1c7897 */ /* 0x000fd2000fffe03f */
        /* <DEDUP_REMOVED lines=8> */
[----:B------:R-:W-:Y:S02]  /*1cb0*/  UIADD3.64 UR28, UR12, 0x202, URZ ;  /* 0x000002020c1c7897 */ /* 0x000fe4000fffe03f */
[----:B------:R-:W-:Y:S02]  /*1cc0*/  UIADD3.64 UR14, UR14, 0x404, URZ ;  /* 0x000004040e0e7897 */ /* 0x000fe4000fffe03f */
[----:B------:R-:W-:-:S05]  /*1cd0*/  UIADD3.64 UR12, UR12, 0x204, URZ ;  /* 0x000002040c0c7897 */ /* 0x000fca000fffe03f */
[----:B------:R-:W-:-:S12]  /*1ce0*/  HGMMA.64x128x16.F32.BF16 R24, gdesc[UR28], R24 ;  /* 0x01e000001c1879f0 */ /* 0x000fd80008701818 */
[----:B------:R-:W-:Y:S01]  /*1cf0*/  HGMMA.64x128x16.F32.BF16 R24, gdesc[UR12], R24, gsb0 ;  /* 0x01e000000c1879f0 */ /* 0x000fe20008001818 */
[----:B------:R-:W-:Y:S05]  /*1d00*/  @!P0 BRA `(.L_x_49) ;  /* 0xfffffff800c08947 */ /* 0x000fea000383ffff */
.L_x_47:
[----:B------:R-:W-:Y:S02]  /*1d10*/  WARPGROUP.DEPBAR.LE gsb0, 0x0 ;  /* 0x00008000000079c5 */ /* 0x000fe40000010000 */
[----:B----4-:R-:W-:Y:S01]  /*1d20*/  BAR.SYNC.DEFER_BLOCKING 0x0 ;  /* 0x0000000000007b1d */ /* 0x010fe20000010000 */
[C---:B-1----:R-:W-:Y:S01]  /*1d30*/  IMAD.SHL.U32 R3, R0.reuse, 0x80, RZ ;  /* 0x0000008000037824 */ /* 0x042fe200078e00ff */
[----:B------:R-:W-:Y:S01]  /*1d40*/  ELECT P0, URZ, PT ;  /* 0x00000000003f782f */ /* 0x000fe20003800000 */
[----:B------:R-:W-:Y:S01]  /*1d50*/  IMAD.SHL.U32 R4, R0, 0x10, RZ ;  /* 0x0000001000047824 */ /* 0x000fe200078e00ff */
[----:B------:R-:W-:Y:S01]  /*1d60*/  F2FP.BF16.F32.PACK_AB R24, R25, R24 ;  /* 0x000000181918723e */ /* 0x000fe200000010ff */
[----:B---3--:R-:W-:Y:S01]  /*1d70*/  ULOP3.LUT UR8, UR17, 0x1, URZ, 0xc0, !UPT ;  /* 0x0000000111087892 */ /* 0x008fe2000f8ec03f */
[----:B------:R-:W-:Y:S01]  /*1d80*/  LOP3.LUT R3, R3, 0x780, RZ, 0xc0, !PT ;  /* 0x0000078003037812 */ /* 0x000fe200078ec0ff */
[----:B------:R-:W-:Y:S01]  /*1d90*/  UMOV UR10, UR11 ;  /* 0x0000000b000a7c82 */ /* 0x000fe20008000000 */
[----:B------:R-:W-:Y:S01]  /*1da0*/  F2FP.BF16.F32.PACK_AB R25, R27, R26 ;  /* 0x0000001a1b19723e */ /* 0x000fe200000010ff */
[----:B------:R-:W-:Y:S01]  /*1db0*/  ULEA UR9, UR8, UR27, 0x6 ;  /* 0x0000001b08097291 */ /* 0x000fe2000f8e303f */
[----:B------:R-:W-:Y:S01]  /*1dc0*/  LOP3.LUT R3, R3, 0x70, R4, 0xf8, !PT ;  /* 0x0000007003037812 */ /* 0x000fe200078ef804 */
[----:B------:R-:W-:Y:S01]  /*1dd0*/  ULEA UR8, UR8, UR16, 0xd ;  /* 0x0000001008087291 */ /* 0x000fe2000f8e683f */
[----:B------:R-:W-:-:S02]  /*1de0*/  F2FP.BF16.F32.PACK_AB R56, R57, R56 ;  /* 0x000000383938723e */ /* 0x000fc400000010ff */
[----:B------:R-:W-:Y:S01]  /*1df0*/  LOP3.LUT R3, R3, 0x10, R0, 0x78, !PT ;  /* 0x0000001003037812 */ /* 0x000fe200078e7800 */
[----:B------:R-:W-:Y:S01]  /*1e00*/  IMAD.SHL.U32 R0, R0, 0x40, RZ ;  /* 0x0000004000007824 */ /* 0x000fe200078e00ff */
[----:B------:R-:W-:Y:S02]  /*1e10*/  ISETP.LT.U32.AND P0, PT, R2, 0x40, P0 ;  /* 0x000000400200780c */ /* 0x000fe40000701070 */
[----:B------:R-:W-:Y:S02]  /*1e20*/  F2FP.BF16.F32.PACK_AB R26, R29, R28 ;  /* 0x0000001c1d1a723e */ /* 0x000fe400000010ff */
[----:B------:R-:W-:Y:S02]  /*1e30*/  LOP3.LUT R0, R3, 0x1800, R0, 0xf8, !PT ;  /* 0x0000180003007812 */ /* 0x000fe400078ef800 */
[----:B------:R-:W-:Y:S01]  /*1e40*/  F2FP.BF16.F32.PACK_AB R27, R31, R30 ;  /* 0x0000001e1f1b723e */ /* 0x000fe200000010ff */
[----:B------:R-:W1:Y:S02]  /*1e50*/  @!P2 SYNCS.CCTL.IV [UR16+0x18000] ;  /* 0x01800000ff00a9b1 */ /* 0x000e640008000010 */
[----:B-1----:R-:W-:Y:S01]  /*1e60*/  BAR.SYNC.DEFER_BLOCKING 0x0 ;  /* 0x0000000000007b1d */ /* 0x002fe20000010000 */
[C---:B------:R-:W-:Y:S01]  /*1e70*/  LOP3.LUT R3, R0.reuse, 0x20, RZ, 0x3c, !PT ;  /* 0x0000002000037812 */ /* 0x040fe200078e3cff */
[C---:B------:R-:W-:Y:S01]  /*1e80*/  VIADD R2, R0.reuse, UR16 ;  /* 0x0000001000027c36 */ /* 0x040fe20008000000 */
[----:B------:R-:W-:-:S02]  /*1e90*/  LOP3.LUT R4, R0, 0x40, RZ, 0x3c, !PT ;  /* 0x0000004000047812 */ /* 0x000fc400078e3cff */
[----:B------:R-:W-:Y:S01]  /*1ea0*/  F2FP.BF16.F32.PACK_AB R32, R33, R32 ;  /* 0x000000202120723e */ /* 0x000fe200000010ff */
[----:B------:R-:W-:Y:S01]  /*1eb0*/  VIADD R3, R3, UR16 ;  /* 0x0000001003037c36 */ /* 0x000fe20008000000 */
[----:B------:R-:W-:Y:S01]  /*1ec0*/  F2FP.BF16.F32.PACK_AB R57, R59, R58 ;  /* 0x0000003a3b39723e */ /* 0x000fe200000010ff */
[----:B------:R-:W-:Y:S01]  /*1ed0*/  VIADD R4, R4, UR16 ;  /* 0x0000001004047c36 */ /* 0x000fe20008000000 */
[----:B------:R-:W-:Y:S01]  /*1ee0*/  F2FP.BF16.F32.PACK_AB R33, R35, R34 ;  /* 0x000000222321723e */ /* 0x000fe200000010ff */
[----:B------:R-:W-:Y:S01]  /*1ef0*/  VOTEU.ANY UP0, P0 ;  /* 0x00000000003f7886 */ /* 0x000fe20000000100 */
[----:B------:R-:W-:Y:S01]  /*1f00*/  F2FP.BF16.F32.PACK_AB R58, R61, R60 ;  /* 0x0000003c3d3a723e */ /* 0x000fe200000010ff */
[----:B------:R-:W-:Y:S01]  /*1f10*/  VOTEU.ANY UP1, P0 ;  /* 0x00000000003f7886 */ /* 0x000fe20000020100 */
[----:B------:R-:W-:Y:S02]  /*1f20*/  F2FP.BF16.F32.PACK_AB R59, R63, R62 ;  /* 0x0000003e3f3b723e */ /* 0x000fe400000010ff */
[----:B------:R-:W-:Y:S01]  /*1f30*/  F2FP.BF16.F32.PACK_AB R64, R65, R64 ;  /* 0x000000404140723e */ /* 0x000fe200000010ff */
[----:B------:R-:W-:Y:S01]  /*1f40*/  @UP0 UMOV UR6, UR22 ;  /* 0x0000001600060c82 */ /* 0x000fe20008000000 */
[----:B------:R-:W-:Y:S01]  /*1f50*/  LOP3.LUT R0, R0, 0x60, RZ, 0x3c, !PT ;  /* 0x0000006000007812 */ /* 0x000fe200078e3cff */
[----:B------:R-:W-:Y:S01]  /*1f60*/  @UP0 UMOV UR7, UR23 ;  /* 0x0000001700070c82 */ /* 0x000fe20008000000 */
[----:B------:R-:W-:-:S02]  /*1f70*/  F2FP.BF16.F32.PACK_AB R34, R37, R36 ;  /* 0x000000242522723e */ /* 0x000fc400000010ff */
[----:B------:R-:W-:Y:S01]  /*1f80*/  F2FP.BF16.F32.PACK_AB R35, R39, R38 ;  /* 0x000000262723723e */ /* 0x000fe200000010ff */
[----:B------:R-:W-:Y:S01]  /*1f90*/  VIADD R0, R0, UR16 ;  /* 0x0000001000007c36 */ /* 0x000fe20008000000 */
[----:B------:R-:W-:Y:S01]  /*1fa0*/  F2FP.BF16.F32.PACK_AB R40, R41, R40 ;  /* 0x000000282928723e */ /* 0x000fe200000010ff */
[----:B------:R-:W1:Y:S01]  /*1fb0*/  @!P2 SYNCS.CCTL.IV [UR16+0x18008] ;  /* 0x01800800ff00a9b1 */ /* 0x000e620008000010 */
[----:B------:R-:W-:Y:S01]  /*1fc0*/  F2FP.BF16.F32.PACK_AB R65, R67, R66 ;  /* 0x000000424341723e */ /* 0x000fe200000010ff */
[----:B-1----:R-:W-:Y:S01]  /*1fd0*/  STSM.16.M88.4 [R2], R24 ;  /* 0x0000001802007844 */ /* 0x002fe20000000200 */
[----:B------:R-:W-:Y:S02]  /*1fe0*/  F2FP.BF16.F32.PACK_AB R41, R43, R42 ;  /* 0x0000002a2b29723e */ /* 0x000fe400000010ff */
[----:B------:R-:W-:Y:S01]  /*1ff0*/  F2FP.BF16.F32.PACK_AB R66, R69, R68 ;  /* 0x000000444542723e */ /* 0x000fe200000010ff */
[----:B------:R-:W-:Y:S01]  /*2000*/  STSM.16.M88.4 [R2+0x2000], R56 ;  /* 0x0020003802007844 */ /* 0x000fe20000000200 */
[----:B------:R-:W-:-:S02]  /*2010*/  F2FP.BF16.F32.PACK_AB R67, R71, R70 ;  /* 0x000000464743723e */ /* 0x000fc400000010ff */
[----:B------:R-:W-:Y:S01]  /*2020*/  F2FP.BF16.F32.PACK_AB R72, R73, R72 ;  /* 0x000000484948723e */ /* 0x000fe200000010ff */
[----:B------:R-:W-:Y:S01]  /*2030*/  STSM.16.M88.4 [R3], R32 ;  /* 0x0000002003007844 */ /* 0x000fe20000000200 */
[----:B------:R-:W-:Y:S02]  /*2040*/  F2FP.BF16.F32.PACK_AB R42, R45, R44 ;  /* 0x0000002c2d2a723e */ /* 0x000fe400000010ff */
[----:B------:R-:W-:Y:S01]  /*2050*/  F2FP.BF16.F32.PACK_AB R43, R47, R46 ;  /* 0x0000002e2f2b723e */ /* 0x000fe200000010ff */
[----:B------:R-:W-:Y:S01]  /*2060*/  STSM.16.M88.4 [R3+0x2000], R64 ;  /* 0x0020004003007844 */ /* 0x000fe20000000200 */
[----:B------:R-:W-:Y:S02]  /*2070*/  F2FP.BF16.F32.PACK_AB R48, R49, R48 ;  /* 0x000000303130723e */ /* 0x000fe400000010ff */
[----:B------:R-:W-:Y:S01]  /*2080*/  F2FP.BF16.F32.PACK_AB R73, R75, R74 ;  /* 0x0000004a4b49723e */ /* 0x000fe200000010ff */
[----:B------:R-:W-:Y:S01]  /*2090*/  STSM.16.M88.4 [R4], R40 ;  /* 0x0000002804007844 */ /* 0x000fe20000000200 */
[----:B------:R-:W-:-:S02]  /*20a0*/  F2FP.BF16.F32.PACK_AB R49, R51, R50 ;  /* 0x000000323331723e */ /* 0x000fc400000010ff */
[----:B------:R-:W-:Y:S02]  /*20b0*/  F2FP.BF16.F32.PACK_AB R74, R77, R76 ;  /* 0x0000004c4d4a723e */ /* 0x000fe400000010ff */
[----:B------:R-:W-:Y:S02]  /*20c0*/  F2FP.BF16.F32.PACK_AB R75, R79, R78 ;  /* 0x0000004e4f4b723e */ /* 0x000fe400000010ff */
[----:B------:R-:W-:Y:S02]  /*20d0*/  F2FP.BF16.F32.PACK_AB R80, R81, R80 ;  /* 0x000000505150723e */ /* 0x000fe400000010ff */
[----:B------:R-:W-:Y:S01]  /*20e0*/  F2FP.BF16.F32.PACK_AB R50, R53, R52 ;  /* 0x000000343532723e */ /* 0x000fe200000010ff */
[----:B------:R-:W-:Y:S01]  /*20f0*/  STSM.16.M88.4 [R4+0x2000], R72 ;  /* 0x0020004804007844 */ /* 0x000fe20000000200 */
[----:B------:R-:W-:Y:S02]  /*2100*/  F2FP.BF16.F32.PACK_AB R51, R55, R54 ;  /* 0x000000363733723e */ /* 0x000fe400000010ff */
[----:B------:R-:W-:-:S02]  /*2110*/  F2FP.BF16.F32.PACK_AB R81, R83, R82 ;  /* 0x000000525351723e */ /* 0x000fc400000010ff */
[----:B------:R-:W-:Y:S01]  /*2120*/  F2FP.BF16.F32.PACK_AB R82, R85, R84 ;  /* 0x000000545552723e */ /* 0x000fe200000010ff */
[----:B------:R-:W-:Y:S01]  /*2130*/  STSM.16.M88.4 [R0], R48 ;  /* 0x0000003000007844 */ /* 0x000fe20000000200 */
[----:B------:R-:W-:-:S05]  /*2140*/  F2FP.BF16.F32.PACK_AB R83, R87, R86 ;  /* 0x000000565753723e */ /* 0x000fca00000010ff */
[----:B------:R-:W-:Y:S01]  /*2150*/  STSM.16.M88.4 [R0+0x2000], R80 ;  /* 0x0020005000007844 */ /* 0x000fe20000000200 */
[----:B------:R1:W-:Y:S06]  /*2160*/  MEMBAR.ALL.CTA ;  /* 0x0000000000007992 */ /* 0x0003ec0000008000 */
[----:B-1----:R-:W1:Y:S02]  /*2170*/  FENCE.VIEW.ASYNC.S ;  /* 0x00000000000073c6 */ /* 0x002e640000000000 */
[----:B-1----:R-:W-:Y:S06]  /*2180*/  BAR.SYNC.DEFER_BLOCKING 0x0 ;  /* 0x0000000000007b1d */ /* 0x002fec0000010000 */
[----:B------:R1:W-:Y:S01]  /*2190*/  @UP1 UTMASTG.2D [UR8], [UR6] ;  /* 0x00000008060013b5 */ /* 0x0003e20008008000 */
[----:B------:R0:W-:Y:S01]  /*21a0*/  UTMACMDFLUSH ;  /* 0x00000000000079b7 */ /* 0x0001e20000000000 */
[----:B------:R-:W-:-:S04]  /*21b0*/  DEPBAR.LE SB0, 0x0 ;  /* 0x000080000000791a */ /* 0x000fc80000000000 */
[----:B------:R-:W-:Y:S06]  /*21c0*/  BAR.SYNC.DEFER_BLOCKING 0x0 ;  /* 0x0000000000007b1d */ /* 0x000fec0000010000 */
[----:B-1----:R-:W-:Y:S05]  /*21d0*/  EXIT ;  /* 0x000000000000794d */ /* 0x002fea0003800000 */
.L_x_48:
[----:B------:R-:W1:Y:S02]  /*21e0*/  SYNCS.PHASECHK.TRANS64.TRYWAIT P0, [UR29+0x18000], R3 ;  /* 0x01800003ff0075a7 */ /* 0x000e64000800015d */
[----:B-1----:R-:W-:Y:S05]  /*21f0*/  @!P0 BRA `(.L_x_48) ;  /* 0xfffffffc00f88947 */ /* 0x002fea000383ffff */
[----:B------:R-:W-:Y:S05]  /*2200*/  BRA `(.L_x_50) ;  /* 0xfffffff800147947 */ /* 0x000fea000383ffff */
.L_x_51:
[----:B------:R-:W-:-:S00]  /*2210*/  BRA `(.L_x_51) ;  /* 0xfffffffc00fc7947 */ /* 0x000fc0000383ffff */
[----:B------:R-:W-:-:S00]  /*2220*/  NOP ;  /* 0x0000000000007918 */ /* 0x000fc00000000000 */
        /* <DEDUP_REMOVED lines=13> */
.L_x_52:


//--------------------- .nv.shared.gluon_wgmma    --------------------------
	.section	.nv.shared.gluon_wgmma,"aw",@nobits
	.sectionflags	@""
	.align	16
	.zero		1024


//--------------------- .nv.shared.reserved.0     --------------------------
	.section	.nv.shared.reserved.0,"aw",@nobits
	.weak		__nv_reservedSMEM_offset_0_alias
	.size		__nv_reservedSMEM_offset_0_alias, 0, 0
	.other		__nv_reservedSMEM_offset_0_alias,@"STO_CUDA_RESERVED_SHARED STV_DEFAULT"
__nv_reservedSMEM_offset_0_alias:
	.zero		0


//--------------------- .nv.constant0.gluon_wgmma --------------------------
	.section	.nv.constant0.gluon_wgmma,"a",@progbits
	.sectionflags	@""
	.align	4
.nv.constant0.gluon_wgmma:
	.zero		608


//--------------------- SYMBOLS --------------------------

	.type		.nv.reservedSmem.offset0,@object
	.size		.nv.reservedSmem.offset0,0x4
